	.headerflags	@"EF_CUDA_TEXMODE_UNIFIED EF_CUDA_64BIT_ADDRESS EF_CUDA_ACCELERATORS EF_CUDA_SM90 EF_CUDA_VIRTUAL_SM(EF_CUDA_SM90)"
	.elftype	@"ET_EXEC"


//--------------------- .nv.info                  --------------------------
	.section	.nv.info,"",@"SHT_CUDA_INFO"
	.align	4


	//----- nvinfo : EIATTR_REGCOUNT
	.align		4
        /*0000*/ 	.byte	0x04, 0x2f
        /*0002*/ 	.short	(.L_1 - .L_0)
	.align		4
.L_0:
        /*0004*/ 	.word	index@(triton_poi_fused__unsafe_index_add_mul_sigmoid_sub_10)
        /*0008*/ 	.word	0x00000040


	//----- nvinfo : EIATTR_MIN_STACK_SIZE
	.align		4
.L_1:
        /*000c*/ 	.byte	0x04, 0x12
        /*000e*/ 	.short	(.L_3 - .L_2)
	.align		4
.L_2:
        /*0010*/ 	.word	index@(triton_poi_fused__unsafe_index_add_mul_sigmoid_sub_10)
        /*0014*/ 	.word	0x00000000


	//----- nvinfo : EIATTR_FRAME_SIZE
	.align		4
.L_3:
        /*0018*/ 	.byte	0x04, 0x11
        /*001a*/ 	.short	(.L_5 - .L_4)
	.align		4
.L_4:
        /*001c*/ 	.word	index@(triton_poi_fused__unsafe_index_add_mul_sigmoid_sub_10)
        /*0020*/ 	.word	0x00000000


	//----- nvinfo : EIATTR_MIN_STACK_SIZE
	.align		4
.L_5:
        /*0024*/ 	.byte	0x04, 0x12
        /*0026*/ 	.short	(.L_7 - .L_6)
	.align		4
.L_6:
        /*0028*/ 	.word	index@(triton_poi_fused__unsafe_index_add_mul_sigmoid_sub_10)
        /*002c*/ 	.word	0x00000000
.L_7:


//--------------------- .nv.info.triton_poi_fused__unsafe_index_add_mul_sigmoid_sub_10 --------------------------
	.section	.nv.info.triton_poi_fused__unsafe_index_add_mul_sigmoid_sub_10,"",@"SHT_CUDA_INFO"
	.sectionflags	@""
	.align	4


	//----- nvinfo : EIATTR_CUDA_API_VERSION
	.align		4
        /*0000*/ 	.byte	0x04, 0x37
        /*0002*/ 	.short	(.L_9 - .L_8)
.L_8:
        /*0004*/ 	.word	0x0000007c


	//----- nvinfo : EIATTR_KPARAM_INFO
	.align		4
.L_9:
        /*0008*/ 	.byte	0x04, 0x17
        /*000a*/ 	.short	(.L_11 - .L_10)
.L_10:
        /*000c*/ 	.word	0x00000000
        /*0010*/ 	.short	0x000d
        /*0012*/ 	.short	0x0064
        /*0014*/ 	.byte	0x00, 0xf0, 0x11, 0x00


	//----- nvinfo : EIATTR_KPARAM_INFO
	.align		4
.L_11:
        /*0018*/ 	.byte	0x04, 0x17
        /*001a*/ 	.short	(.L_13 - .L_12)
.L_12:
        /*001c*/ 	.word	0x00000000
        /*0020*/ 	.short	0x000c
        /*0022*/ 	.short	0x0060
        /*0024*/ 	.byte	0x00, 0xf0, 0x11, 0x00


	//----- nvinfo : EIATTR_KPARAM_INFO
	.align		4
.L_13:
        /*0028*/ 	.byte	0x04, 0x17
        /*002a*/ 	.short	(.L_15 - .L_14)
.L_14:
        /*002c*/ 	.word	0x00000000
        /*0030*/ 	.short	0x000b
        /*0032*/ 	.short	0x0058
        /*0034*/ 	.byte	0x00, 0xf4, 0x21, 0x00


	//----- nvinfo : EIATTR_KPARAM_INFO
	.align		4
.L_15:
        /*0038*/ 	.byte	0x04, 0x17
        /*003a*/ 	.short	(.L_17 - .L_16)
.L_16:
        /*003c*/ 	.word	0x00000000
        /*0040*/ 	.short	0x000a
        /*0042*/ 	.short	0x0050
        /*0044*/ 	.byte	0x00, 0xf4, 0x21, 0x00


	//----- nvinfo : EIATTR_KPARAM_INFO
	.align		4
.L_17:
        /*0048*/ 	.byte	0x04, 0x17
        /*004a*/ 	.short	(.L_19 - .L_18)
.L_18:
        /*004c*/ 	.word	0x00000000
        /*0050*/ 	.short	0x0009
        /*0052*/ 	.short	0x0048
        /*0054*/ 	.byte	0x00, 0xf4, 0x21, 0x00


	//----- nvinfo : EIATTR_KPARAM_INFO
	.align		4
.L_19:
        /*0058*/ 	.byte	0x04, 0x17
        /*005a*/ 	.short	(.L_21 - .L_20)
.L_20:
        /*005c*/ 	.word	0x00000000
        /*0060*/ 	.short	0x0008
        /*0062*/ 	.short	0x0040
        /*0064*/ 	.byte	0x00, 0xf4, 0x21, 0x00


	//----- nvinfo : EIATTR_KPARAM_INFO
	.align		4
.L_21:
        /*0068*/ 	.byte	0x04, 0x17
        /*006a*/ 	.short	(.L_23 - .L_22)
.L_22:
        /*006c*/ 	.word	0x00000000
        /*0070*/ 	.short	0x0007
        /*0072*/ 	.short	0x0038
        /*0074*/ 	.byte	0x00, 0xf4, 0x21, 0x00


	//----- nvinfo : EIATTR_KPARAM_INFO
	.align		4
.L_23:
        /*0078*/ 	.byte	0x04, 0x17
        /*007a*/ 	.short	(.L_25 - .L_24)
.L_24:
        /*007c*/ 	.word	0x00000000
        /*0080*/ 	.short	0x0006
        /*0082*/ 	.short	0x0030
        /*0084*/ 	.byte	0x00, 0xf4, 0x21, 0x00


	//----- nvinfo : EIATTR_KPARAM_INFO
	.align		4
.L_25:
        /*0088*/ 	.byte	0x04, 0x17
        /*008a*/ 	.short	(.L_27 - .L_26)
.L_26:
        /*008c*/ 	.word	0x00000000
        /*0090*/ 	.short	0x0005
        /*0092*/ 	.short	0x0028
        /*0094*/ 	.byte	0x00, 0xf4, 0x21, 0x00


	//----- nvinfo : EIATTR_KPARAM_INFO
	.align		4
.L_27:
        /*0098*/ 	.byte	0x04, 0x17
        /*009a*/ 	.short	(.L_29 - .L_28)
.L_28:
        /*009c*/ 	.word	0x00000000
        /*00a0*/ 	.short	0x0004
        /*00a2*/ 	.short	0x0020
        /*00a4*/ 	.byte	0x00, 0xf4, 0x21, 0x00


	//----- nvinfo : EIATTR_KPARAM_INFO
	.align		4
.L_29:
        /*00a8*/ 	.byte	0x04, 0x17
        /*00aa*/ 	.short	(.L_31 - .L_30)
.L_30:
        /*00ac*/ 	.word	0x00000000
        /*00b0*/ 	.short	0x0003
        /*00b2*/ 	.short	0x0018
        /*00b4*/ 	.byte	0x00, 0xf4, 0x21, 0x00


	//----- nvinfo : EIATTR_KPARAM_INFO
	.align		4
.L_31:
        /*00b8*/ 	.byte	0x04, 0x17
        /*00ba*/ 	.short	(.L_33 - .L_32)
.L_32:
        /*00bc*/ 	.word	0x00000000
        /*00c0*/ 	.short	0x0002
        /*00c2*/ 	.short	0x0010
        /*00c4*/ 	.byte	0x00, 0xf4, 0x21, 0x00


	//----- nvinfo : EIATTR_KPARAM_INFO
	.align		4
.L_33:
        /*00c8*/ 	.byte	0x04, 0x17
        /*00ca*/ 	.short	(.L_35 - .L_34)
.L_34:
        /*00cc*/ 	.word	0x00000000
        /*00d0*/ 	.short	0x0001
        /*00d2*/ 	.short	0x0008
        /*00d4*/ 	.byte	0x00, 0xf4, 0x21, 0x00


	//----- nvinfo : EIATTR_KPARAM_INFO
	.align		4
.L_35:
        /*00d8*/ 	.byte	0x04, 0x17
        /*00da*/ 	.short	(.L_37 - .L_36)
.L_36:
        /*00dc*/ 	.word	0x00000000
        /*00e0*/ 	.short	0x0000
        /*00e2*/ 	.short	0x0000
        /*00e4*/ 	.byte	0x00, 0xf4, 0x21, 0x00


	//----- nvinfo : EIATTR_SPARSE_MMA_MASK
	.align		4
.L_37:
        /*00e8*/ 	.byte	0x03, 0x50
        /*00ea*/ 	.short	0x0000


	//----- nvinfo : EIATTR_MAXREG_COUNT
	.align		4
        /*00ec*/ 	.byte	0x03, 0x1b
        /*00ee*/ 	.short	0x00ff


	//----- nvinfo : EIATTR_EXIT_INSTR_OFFSETS
	.align		4
        /*00f0*/ 	.byte	0x04, 0x1c
        /*00f2*/ 	.short	(.L_39 - .L_38)


	//   ....[0]....
.L_38:
        /*00f4*/ 	.word	0x00003b80


	//   ....[1]....
        /*00f8*/ 	.word	0x00003bf0


	//----- nvinfo : EIATTR_REQNTID
	.align		4
.L_39:
        /*00fc*/ 	.byte	0x04, 0x10
        /*00fe*/ 	.short	(.L_41 - .L_40)
.L_40:
        /*0100*/ 	.word	0x00000080
        /*0104*/ 	.word	0x00000001
        /*0108*/ 	.word	0x00000001


	//----- nvinfo : EIATTR_CBANK_PARAM_SIZE
	.align		4
.L_41:
        /*010c*/ 	.byte	0x03, 0x19
        /*010e*/ 	.short	0x0068


	//----- nvinfo : EIATTR_PARAM_CBANK
	.align		4
        /*0110*/ 	.byte	0x04, 0x0a
        /*0112*/ 	.short	(.L_43 - .L_42)
	.align		4
.L_42:
        /*0114*/ 	.word	index@(.nv.constant0.triton_poi_fused__unsafe_index_add_mul_sigmoid_sub_10)
        /*0118*/ 	.short	0x0210
        /*011a*/ 	.short	0x0068


	//----- nvinfo : EIATTR_SW_WAR
	.align		4
.L_43:
        /*011c*/ 	.byte	0x04, 0x36
        /*011e*/ 	.short	(.L_45 - .L_44)
.L_44:
        /*0120*/ 	.word	0x00000008
.L_45:


//--------------------- .nv.callgraph             --------------------------
	.section	.nv.callgraph,"",@"SHT_CUDA_CALLGRAPH"
	.align	4
	.sectionentsize	8
	.align		4
        /*0000*/ 	.word	0x00000000
	.align		4
        /*0004*/ 	.word	0xffffffff
	.align		4
        /*0008*/ 	.word	0x00000000
	.align		4
        /*000c*/ 	.word	0xfffffffe
	.align		4
        /*0010*/ 	.word	0x00000000
	.align		4
        /*0014*/ 	.word	0xfffffffd
	.align		4
        /*0018*/ 	.word	0x00000000
	.align		4
        /*001c*/ 	.word	0xfffffffc


//--------------------- .text.triton_poi_fused__unsafe_index_add_mul_sigmoid_sub_10 --------------------------
	.section	.text.triton_poi_fused__unsafe_index_add_mul_sigmoid_sub_10,"ax",@progbits
	.sectionflags	@"SHF_BARRIERS=1"
	.align	128
        .global         triton_poi_fused__unsafe_index_add_mul_sigmoid_sub_10
        .type           triton_poi_fused__unsafe_index_add_mul_sigmoid_sub_10,@function
        .size           triton_poi_fused__unsafe_index_add_mul_sigmoid_sub_10,(.L_x_1 - triton_poi_fused__unsafe_index_add_mul_sigmoid_sub_10)
        .other          triton_poi_fused__unsafe_index_add_mul_sigmoid_sub_10,@"STO_CUDA_ENTRY STV_DEFAULT"
triton_poi_fused__unsafe_index_add_mul_sigmoid_sub_10:
.text.triton_poi_fused__unsafe_index_add_mul_sigmoid_sub_10:
[----:B------:R-:W0:Y:S01]  /*0000*/  LDC R1, c[0x0][0x28] ;  /* 0x00000a00ff017b82 */ /* 0x000e220000000800 */
[----:B------:R-:W1:Y:S07]  /*0010*/  S2R R0, SR_TID.X ;  /* 0x0000000000007919 */ /* 0x000e6e0000002100 */
[----:B------:R-:W2:Y:S01]  /*0020*/  LDC.64 R20, c[0x0][0x210] ;  /* 0x00008400ff147b82 */ /* 0x000ea20000000a00 */
[----:B------:R-:W-:Y:S01]  /*0030*/  CS2R R14, SRZ ;  /* 0x00000000000e7805 */ /* 0x000fe2000001ff00 */
[----:B------:R-:W-:Y:S01]  /*0040*/  ULDC.64 UR6, c[0x0][0x208] ;  /* 0x0000820000067ab9 */ /* 0x000fe20000000a00 */
[----:B------:R-:W3:Y:S05]  /*0050*/  S2R R55, SR_CTAID.X ;  /* 0x0000000000377919 */ /* 0x000eea0000002500 */
[----:B------:R-:W4:Y:S08]  /*0060*/  LDC.64 R18, c[0x0][0x218] ;  /* 0x00008600ff127b82 */ /* 0x000f300000000a00 */
[----:B------:R-:W5:Y:S01]  /*0070*/  LDC.64 R12, c[0x0][0x228] ;  /* 0x00008a00ff0c7b82 */ /* 0x000f620000000a00 */
[----:B------:R-:W-:-:S07]  /*0080*/  CS2R R10, SRZ ;  /* 0x00000000000a7805 */ /* 0x000fce000001ff00 */
[----:B------:R-:W5:Y:S01]  /*0090*/  LDC.64 R8, c[0x0][0x238] ;  /* 0x00008e00ff087b82 */ /* 0x000f620000000a00 */
[----:B------:R-:W2:Y:S01]  /*00a0*/  S2R R30, SR_CTAID.Y ;  /* 0x00000000001e7919 */ /* 0x000ea20000002600 */
[----:B------:R-:W-:Y:S01]  /*00b0*/  CS2R R24, SRZ ;  /* 0x0000000000187805 */ /* 0x000fe2000001ff00 */
[----:B------:R-:W-:Y:S01]  /*00c0*/  ULDC.64 UR4, c[0x0][0x220] ;  /* 0x0000880000047ab9 */ /* 0x000fe20000000a00 */
[----:B------:R-:W-:Y:S01]  /*00d0*/  HFMA2.MMA R46, -RZ, RZ, 0, 0 ;  /* 0x00000000ff2e7435 */ /* 0x000fe200000001ff */
[----:B------:R-:W-:Y:S01]  /*00e0*/  ULDC.64 UR8, c[0x0][0x250] ;  /* 0x0000940000087ab9 */ /* 0x000fe20000000a00 */
[----:B-1----:R-:W-:Y:S02]  /*00f0*/  SHF.R.U32.HI R42, RZ, 0x3, R0 ;  /* 0x00000003ff2a7819 */ /* 0x002fe40000011600 */
[----:B---3--:R-:W-:Y:S02]  /*0100*/  SHF.L.U32 R55, R55, 0x5, RZ ;  /* 0x0000000537377819 */ /* 0x008fe400000006ff */
[----:B------:R-:W-:-:S04]  /*0110*/  SGXT.U32 R42, R42, 0x4 ;  /* 0x000000042a2a781a */ /* 0x000fc80000000000 */
[----:B------:R-:W-:-:S04]  /*0120*/  LOP3.LUT R6, R55, R42, RZ, 0xfc, !PT ;  /* 0x0000002a37067212 */ /* 0x000fc800078efcff */
[----:B------:R-:W-:Y:S02]  /*0130*/  SHF.R.S32.HI R3, RZ, 0x1f, R6 ;  /* 0x0000001fff037819 */ /* 0x000fe40000011406 */
[----:B------:R-:W-:Y:S02]  /*0140*/  ISETP.GE.AND P3, PT, R6, 0x100, PT ;  /* 0x000001000600780c */ /* 0x000fe40003f66270 */
[----:B------:R-:W-:-:S04]  /*0150*/  LEA.HI R3, R3, R6, RZ, 0x4 ;  /* 0x0000000603037211 */ /* 0x000fc800078f20ff */
[----:B------:R-:W-:Y:S02]  /*0160*/  SHF.R.S32.HI R47, RZ, 0x4, R3 ;  /* 0x00000004ff2f7819 */ /* 0x000fe40000011403 */
[----:B------:R-:W-:-:S03]  /*0170*/  LOP3.LUT R49, R3, 0xfffffff0, RZ, 0xc0, !PT ;  /* 0xfffffff003317812 */ /* 0x000fc600078ec0ff */
[----:B--2---:R-:W-:Y:S01]  /*0180*/  IMAD.WIDE R16, R47, 0x8, R20 ;  /* 0x000000082f107825 */ /* 0x004fe200078e0214 */
[----:B------:R-:W-:-:S04]  /*0190*/  IADD3 R49, R6, -R49, RZ ;  /* 0x8000003106317210 */ /* 0x000fc80007ffe0ff */
[----:B------:R-:W2:Y:S01]  /*01a0*/  @!P3 LDG.E.EL.64 R14, desc[UR6][R16.64] ;  /* 0x00000006100eb981 */ /* 0x000ea2000c2e1b00 */
[----:B----4-:R-:W-:Y:S01]  /*01b0*/  IMAD.WIDE R22, R49, 0x8, R18 ;  /* 0x0000000831167825 */ /* 0x010fe200078e0212 */
[----:B------:R-:W-:-:S04]  /*01c0*/  CS2R R2, SRZ ;  /* 0x0000000000027805 */ /* 0x000fc8000001ff00 */
[----:B------:R-:W3:Y:S01]  /*01d0*/  @!P3 LDG.E.EL.64 R10, desc[UR6][R22.64] ;  /* 0x00000006160ab981 */ /* 0x000ee2000c2e1b00 */
[----:B-----5:R-:W-:-:S05]  /*01e0*/  IMAD.WIDE R26, R49, 0x8, R12 ;  /* 0x00000008311a7825 */ /* 0x020fca00078e020c */
[----:B------:R-:W4:Y:S01]  /*01f0*/  @!P3 LDG.E.EL.64 R2, desc[UR6][R26.64] ;  /* 0x000000061a02b981 */ /* 0x000f22000c2e1b00 */
[----:B------:R-:W-:Y:S01]  /*0200*/  LOP3.LUT R4, R55, 0x10, R42, 0xfe, !PT ;  /* 0x0000001037047812 */ /* 0x000fe200078efe2a */
[----:B0-----:R-:W-:-:S03]  /*0210*/  IMAD.WIDE R28, R47, 0x8, R8 ;  /* 0x000000082f1c7825 */ /* 0x001fc600078e0208 */
[----:B------:R-:W-:Y:S02]  /*0220*/  SHF.R.S32.HI R5, RZ, 0x1f, R4 ;  /* 0x0000001fff057819 */ /* 0x000fe40000011404 */
[----:B------:R0:W5:Y:S02]  /*0230*/  @!P3 LDG.E.EL.64 R24, desc[UR6][R28.64] ;  /* 0x000000061c18b981 */ /* 0x000164000c2e1b00 */
[----:B------:R-:W-:-:S04]  /*0240*/  LEA.HI R5, R5, R4, RZ, 0x4 ;  /* 0x0000000405057211 */ /* 0x000fc800078f20ff */
[----:B------:R-:W-:Y:S02]  /*0250*/  LOP3.LUT R7, R5, 0xfffffff0, RZ, 0xc0, !PT ;  /* 0xfffffff005077812 */ /* 0x000fe400078ec0ff */
[----:B------:R-:W-:Y:S02]  /*0260*/  SHF.R.S32.HI R39, RZ, 0x4, R5 ;  /* 0x00000004ff277819 */ /* 0x000fe40000011405 */
[----:B------:R-:W-:Y:S02]  /*0270*/  SHF.L.U32 R0, R0, 0x2, RZ ;  /* 0x0000000200007819 */ /* 0x000fe400000006ff */
[----:B0-----:R-:W-:Y:S02]  /*0280*/  SHF.L.U32 R29, R30, 0x5, RZ ;  /* 0x000000051e1d7819 */ /* 0x001fe400000006ff */
[----:B------:R-:W-:Y:S02]  /*0290*/  IADD3 R5, R4, -R7, RZ ;  /* 0x8000000704057210 */ /* 0x000fe40007ffe0ff */
[----:B------:R-:W-:-:S02]  /*02a0*/  LOP3.LUT R30, R29, 0x1c, R0, 0xf8, !PT ;  /* 0x0000001c1d1e7812 */ /* 0x000fc400078ef800 */
[----:B------:R-:W-:Y:S02]  /*02b0*/  ISETP.GE.AND P2, PT, R4, 0x100, PT ;  /* 0x000001000400780c */ /* 0x000fe40003f46270 */
[----:B------:R-:W-:Y:S02]  /*02c0*/  CS2R R22, SRZ ;  /* 0x0000000000167805 */ /* 0x000fe4000001ff00 */
[----:B------:R-:W-:Y:S01]  /*02d0*/  CS2R R16, SRZ ;  /* 0x0000000000107805 */ /* 0x000fe2000001ff00 */
[----:B------:R-:W-:-:S04]  /*02e0*/  IMAD.WIDE R26, R39, 0x8, R20 ;  /* 0x00000008271a7825 */ /* 0x000fc800078e0214 */
[----:B------:R-:W-:Y:S01]  /*02f0*/  IMAD.WIDE R18, R5, 0x8, R18 ;  /* 0x0000000805127825 */ /* 0x000fe200078e0212 */
[----:B------:R-:W-:-:S03]  /*0300*/  CS2R R20, SRZ ;  /* 0x0000000000147805 */ /* 0x000fc6000001ff00 */
[----:B------:R0:W5:Y:S04]  /*0310*/  @!P2 LDG.E.EL.64 R22, desc[UR6][R26.64] ;  /* 0x000000061a16a981 */ /* 0x000168000c2e1b00 */
[----:B------:R1:W5:Y:S01]  /*0320*/  @!P2 LDG.E.EL.64 R16, desc[UR6][R18.64] ;  /* 0x000000061210a981 */ /* 0x000362000c2e1b00 */
[----:B0-----:R-:W-:Y:S01]  /*0330*/  IMAD.WIDE R26, R5, 0x8, R12 ;  /* 0x00000008051a7825 */ /* 0x001fe200078e020c */
[----:B-1----:R-:W-:-:S03]  /*0340*/  CS2R R18, SRZ ;  /* 0x0000000000127805 */ /* 0x002fc6000001ff00 */
[----:B------:R-:W-:Y:S01]  /*0350*/  IMAD.WIDE R12, R39, 0x8, R8 ;  /* 0x00000008270c7825 */ /* 0x000fe200078e0208 */
[----:B------:R0:W5:Y:S04]  /*0360*/  @!P2 LDG.E.EL.64 R20, desc[UR6][R26.64] ;  /* 0x000000061a14a981 */ /* 0x000168000c2e1b00 */
[----:B------:R1:W5:Y:S01]  /*0370*/  @!P2 LDG.E.EL.64 R18, desc[UR6][R12.64] ;  /* 0x000000060c12a981 */ /* 0x000362000c2e1b00 */
[----:B------:R-:W-:Y:S01]  /*0380*/  CS2R R8, SRZ ;  /* 0x0000000000087805 */ /* 0x000fe2000001ff00 */
[----:B0-----:R-:W0:Y:S01]  /*0390*/  LDC.64 R26, c[0x0][0x240] ;  /* 0x00009000ff1a7b82 */ /* 0x001e220000000a00 */
[----:B-1----:R-:W-:Y:S02]  /*03a0*/  CS2R R12, SRZ ;  /* 0x00000000000c7805 */ /* 0x002fe4000001ff00 */
[----:B--2---:R-:W-:-:S04]  /*03b0*/  SHF.R.U32.HI R31, RZ, 0x1d, R15 ;  /* 0x0000001dff1f7819 */ /* 0x004fc8000001160f */
[----:B------:R-:W-:Y:S02]  /*03c0*/  LOP3.LUT R7, R31, 0x4, RZ, 0xc0, !PT ;  /* 0x000000041f077812 */ /* 0x000fe400078ec0ff */
[----:B---3--:R-:W-:Y:S02]  /*03d0*/  SHF.R.U32.HI R33, RZ, 0x1d, R11 ;  /* 0x0000001dff217819 */ /* 0x008fe4000001160b */
[----:B------:R-:W-:Y:S02]  /*03e0*/  IADD3 R14, P0, R14, R7, RZ ;  /* 0x000000070e0e7210 */ /* 0x000fe40007f1e0ff */
[----:B------:R-:W-:Y:S02]  /*03f0*/  LOP3.LUT R33, R33, 0x4, RZ, 0xc0, !PT ;  /* 0x0000000421217812 */ /* 0x000fe400078ec0ff */
[----:B------:R-:W-:Y:S02]  /*0400*/  SHF.R.S32.HI R7, RZ, 0x1f, R30 ;  /* 0x0000001fff077819 */ /* 0x000fe4000001141e */
[----:B------:R-:W-:-:S02]  /*0410*/  IADD3.X R15, RZ, R15, RZ, P0, !PT ;  /* 0x0000000fff0f7210 */ /* 0x000fc400007fe4ff */
[----:B----4-:R-:W-:Y:S02]  /*0420*/  SHF.R.U32.HI R31, RZ, 0x1d, R3 ;  /* 0x0000001dff1f7819 */ /* 0x010fe40000011603 */
[----:B------:R-:W-:Y:S02]  /*0430*/  IADD3 R33, P0, R10, R33, RZ ;  /* 0x000000210a217210 */ /* 0x000fe40007f1e0ff */
[----:B------:R-:W-:Y:S02]  /*0440*/  LEA.HI R7, R7, R30, RZ, 0x7 ;  /* 0x0000001e07077211 */ /* 0x000fe400078f38ff */
[----:B------:R-:W-:Y:S02]  /*0450*/  LOP3.LUT R31, R31, 0x4, RZ, 0xc0, !PT ;  /* 0x000000041f1f7812 */ /* 0x000fe400078ec0ff */
[----:B------:R-:W-:Y:S02]  /*0460*/  IADD3.X R44, RZ, R11, RZ, P0, !PT ;  /* 0x0000000bff2c7210 */ /* 0x000fe400007fe4ff */
[----:B------:R-:W-:-:S02]  /*0470*/  LOP3.LUT R11, R7, 0xffffff80, RZ, 0xc0, !PT ;  /* 0xffffff80070b7812 */ /* 0x000fc400078ec0ff */
[----:B------:R-:W-:Y:S02]  /*0480*/  SHF.R.S32.HI R7, RZ, 0x7, R7 ;  /* 0x00000007ff077819 */ /* 0x000fe40000011407 */
[----:B------:R-:W-:Y:S02]  /*0490*/  IADD3 R31, P0, R2, R31, RZ ;  /* 0x0000001f021f7210 */ /* 0x000fe40007f1e0ff */
[----:B------:R-:W-:Y:S02]  /*04a0*/  IADD3 R2, R30, -R11, RZ ;  /* 0x8000000b1e027210 */ /* 0x000fe40007ffe0ff */
[----:B------:R-:W-:Y:S02]  /*04b0*/  SHF.L.U32 R28, R7, 0xb, RZ ;  /* 0x0000000b071c7819 */ /* 0x000fe400000006ff */
[----:B------:R-:W-:Y:S02]  /*04c0*/  IADD3.X R38, RZ, R3, RZ, P0, !PT ;  /* 0x00000003ff267210 */ /* 0x000fe400007fe4ff */
[----:B------:R-:W-:-:S02]  /*04d0*/  SHF.R.S32.HI R34, RZ, 0x1f, R2 ;  /* 0x0000001fff227819 */ /* 0x000fc40000011402 */
[-C--:B------:R-:W-:Y:S02]  /*04e0*/  LEA R35, P4, R31, R2.reuse, 0x7 ;  /* 0x000000021f237211 */ /* 0x080fe400078838ff */
[----:B------:R-:W-:Y:S02]  /*04f0*/  LEA R53, P1, R33, R2, 0x7 ;  /* 0x0000000221357211 */ /* 0x000fe400078238ff */
[----:B------:R-:W-:Y:S02]  /*0500*/  LEA R50, P5, R14, R28, 0x9 ;  /* 0x0000001c0e327211 */ /* 0x000fe400078a48ff */
[----:B------:R-:W-:Y:S02]  /*0510*/  SHF.R.S32.HI R37, RZ, 0x1f, R28 ;  /* 0x0000001fff257819 */ /* 0x000fe4000001141c */
[----:B------:R-:W-:Y:S02]  /*0520*/  ISETP.GE.AND P0, PT, R30, 0x200, PT ;  /* 0x000002001e00780c */ /* 0x000fe40003f06270 */
[----:B------:R-:W-:-:S02]  /*0530*/  LEA.HI.X R38, R31, R34, R38, 0x7, P4 ;  /* 0x000000221f267211 */ /* 0x000fc400020f3c26 */
[----:B------:R-:W1:Y:S01]  /*0540*/  LDC.64 R30, c[0x0][0x230] ;  /* 0x00008c00ff1e7b82 */ /* 0x000e620000000a00 */
[----:B------:R-:W-:Y:S02]  /*0550*/  LEA.HI.X R44, R33, R34, R44, 0x7, P1 ;  /* 0x00000022212c7211 */ /* 0x000fe400008f3c2c */
[----:B------:R-:W-:Y:S02]  /*0560*/  IADD3 R43, P1, R50, R53, RZ ;  /* 0x00000035322b7210 */ /* 0x000fe40007f3e0ff */
[----:B------:R-:W-:Y:S02]  /*0570*/  LEA.HI.X R15, R14, R37, R15, 0x9, P5 ;  /* 0x000000250e0f7211 */ /* 0x000fe400028f4c0f */
[----:B------:R-:W-:Y:S02]  /*0580*/  IADD3 R50, P4, R50, R35, RZ ;  /* 0x0000002332327210 */ /* 0x000fe40007f9e0ff */
[----:B------:R-:W-:Y:S02]  /*0590*/  IADD3.X R14, R15, R44, RZ, P1, !PT ;  /* 0x0000002c0f0e7210 */ /* 0x000fe40000ffe4ff */
[----:B------:R-:W-:-:S02]  /*05a0*/  IADD3.X R51, R15, R38, RZ, P4, !PT ;  /* 0x000000260f337210 */ /* 0x000fc400027fe4ff */
[C---:B------:R-:W-:Y:S02]  /*05b0*/  SHF.L.U64.HI R45, R43.reuse, 0x2, R14 ;  /* 0x000000022b2d7819 */ /* 0x040fe4000001020e */
[----:B------:R-:W-:Y:S02]  /*05c0*/  SHF.L.U64.HI R51, R50, 0x2, R51 ;  /* 0x0000000232337819 */ /* 0x000fe40000010233 */
[----:B------:R-:W-:Y:S02]  /*05d0*/  ISETP.LT.AND P1, PT, R6, 0x100, !P0 ;  /* 0x000001000600780c */ /* 0x000fe40004721270 */
[----:B------:R-:W-:Y:S02]  /*05e0*/  SHF.L.U32 R43, R43, 0x2, RZ ;  /* 0x000000022b2b7819 */ /* 0x000fe400000006ff */
[----:B------:R-:W-:Y:S02]  /*05f0*/  SHF.L.U32 R50, R50, 0x2, RZ ;  /* 0x0000000232327819 */ /* 0x000fe400000006ff */
[----:B------:R-:W-:-:S02]  /*0600*/  IADD3 R32, P4, R43, UR4, RZ ;  /* 0x000000042b207c10 */ /* 0x000fc4000ff9e0ff */
[----:B------:R-:W-:Y:S02]  /*0610*/  IADD3 R40, P5, R50, UR4, RZ ;  /* 0x0000000432287c10 */ /* 0x000fe4000ffbe0ff */
[----:B------:R-:W-:Y:S02]  /*0620*/  CS2R R10, SRZ ;  /* 0x00000000000a7805 */ /* 0x000fe4000001ff00 */
[----:B------:R-:W-:Y:S01]  /*0630*/  CS2R R14, SRZ ;  /* 0x00000000000e7805 */ /* 0x000fe2000001ff00 */
[----:B------:R-:W-:Y:S01]  /*0640*/  HFMA2.MMA R3, -RZ, RZ, 0, 0 ;  /* 0x00000000ff037435 */ /* 0x000fe200000001ff */
[----:B------:R-:W-:Y:S02]  /*0650*/  IADD3.X R33, R45, UR5, RZ, P4, !PT ;  /* 0x000000052d217c10 */ /* 0x000fe4000a7fe4ff */
[----:B------:R-:W-:Y:S01]  /*0660*/  IADD3.X R41, R51, UR5, RZ, P5, !PT ;  /* 0x0000000533297c10 */ /* 0x000fe2000affe4ff */
[----:B-1----:R-:W-:Y:S02]  /*0670*/  IMAD.WIDE R48, R49, 0x4, R30 ;  /* 0x0000000431307825 */ /* 0x002fe400078e021e */
[----:B------:R1:W2:Y:S04]  /*0680*/  @P1 LDG.E.128 R8, desc[UR6][R32.64] ;  /* 0x0000000620081981 */ /* 0x0002a8000c1e1d00 */
[----:B------:R3:W2:Y:S04]  /*0690*/  @P1 LDG.E.128 R12, desc[UR6][R40.64] ;  /* 0x00000006280c1981 */ /* 0x0006a8000c1e1d00 */
[----:B------:R-:W4:Y:S01]  /*06a0*/  @!P3 LDG.E.EL R3, desc[UR6][R48.64] ;  /* 0x000000063003b981 */ /* 0x000f22000c2e1900 */
[----:B-----5:R-:W-:-:S04]  /*06b0*/  SHF.R.U32.HI R57, RZ, 0x1d, R25 ;  /* 0x0000001dff397819 */ /* 0x020fc80000011619 */
[----:B------:R-:W-:-:S04]  /*06c0*/  LOP3.LUT R57, R57, 0x4, RZ, 0xc0, !PT ;  /* 0x0000000439397812 */ /* 0x000fc800078ec0ff */
[----:B------:R-:W-:Y:S02]  /*06d0*/  IADD3 R24, P4, R24, R57, RZ ;  /* 0x0000003918187210 */ /* 0x000fe40007f9e0ff */
[----:B------:R-:W-:Y:S02]  /*06e0*/  SHF.L.U32 R36, R7, 0xb, RZ ;  /* 0x0000000b07247819 */ /* 0x000fe400000006ff */
[----:B------:R-:W-:Y:S02]  /*06f0*/  IADD3.X R25, RZ, R25, RZ, P4, !PT ;  /* 0x00000019ff197210 */ /* 0x000fe400027fe4ff */
[C---:B-1----:R-:W-:Y:S02]  /*0700*/  SHF.L.U32 R32, R24.reuse, 0x9, RZ ;  /* 0x0000000918207819 */ /* 0x042fe400000006ff */
[----:B------:R-:W-:Y:S02]  /*0710*/  LOP3.LUT R0, R55, 0x1c, R0, 0xf8, !PT ;  /* 0x0000001c37007812 */ /* 0x000fe400078ef800 */
[----:B------:R-:W-:-:S02]  /*0720*/  SHF.L.U64.HI R24, R24, 0x9, R25 ;  /* 0x0000000918187819 */ /* 0x000fc40000010219 */
[--C-:B------:R-:W-:Y:S02]  /*0730*/  SHF.R.S32.HI R55, RZ, 0x1f, R36.reuse ;  /* 0x0000001fff377819 */ /* 0x100fe40000011424 */
[----:B---3--:R-:W-:-:S04]  /*0740*/  IADD3 R40, P4, P5, R32, R53, R36 ;  /* 0x0000003520287210 */ /* 0x008fc80007d9e024 */
[--C-:B------:R-:W-:Y:S02]  /*0750*/  IADD3.X R41, R24, R44, R55.reuse, P4, P5 ;  /* 0x0000002c18297210 */ /* 0x100fe400027ea437 */
[----:B------:R-:W-:Y:S02]  /*0760*/  IADD3 R32, P4, P5, R32, R35, R36 ;  /* 0x0000002320207210 */ /* 0x000fe40007d9e024 */
[----:B------:R-:W-:Y:S02]  /*0770*/  LOP3.LUT R35, R29, R42, RZ, 0xfc, !PT ;  /* 0x0000002a1d237212 */ /* 0x000fe400078efcff */
[----:B------:R-:W-:Y:S02]  /*0780*/  LOP3.LUT R33, R29, 0x10, R42, 0xfe, !PT ;  /* 0x000000101d217812 */ /* 0x000fe400078efe2a */
[----:B------:R-:W-:Y:S01]  /*0790*/  IADD3.X R29, R24, R38, R55, P4, P5 ;  /* 0x00000026181d7210 */ /* 0x000fe200027ea437 */
[----:B0-----:R-:W-:Y:S01]  /*07a0*/  IMAD.WIDE R24, R47, 0x4, R26 ;  /* 0x000000042f187825 */ /* 0x001fe200078e021a */
[----:B------:R-:W-:-:S03]  /*07b0*/  SHF.R.U32.HI R47, RZ, 0x1d, R17 ;  /* 0x0000001dff2f7819 */ /* 0x000fc60000011611 */
[----:B------:R-:W-:Y:S01]  /*07c0*/  IMAD.WIDE R26, R39, 0x4, R26 ;  /* 0x00000004271a7825 */ /* 0x000fe200078e021a */
[----:B------:R-:W-:Y:S01]  /*07d0*/  SHF.R.U32.HI R39, RZ, 0x1d, R23 ;  /* 0x0000001dff277819 */ /* 0x000fe20000011617 */
[----:B------:R0:W3:Y:S01]  /*07e0*/  @!P3 LDG.E.EL R46, desc[UR6][R24.64] ;  /* 0x00000006182eb981 */ /* 0x0000e2000c2e1900 */
[----:B------:R-:W-:Y:S01]  /*07f0*/  MOV R44, RZ ;  /* 0x000000ff002c7202 */ /* 0x000fe20000000f00 */
[----:B------:R-:W-:Y:S01]  /*0800*/  IMAD.WIDE R30, R5, 0x4, R30 ;  /* 0x00000004051e7825 */ /* 0x000fe200078e021e */
[----:B------:R-:W-:Y:S02]  /*0810*/  MOV R5, RZ ;  /* 0x000000ff00057202 */ /* 0x000fe40000000f00 */
[----:B------:R-:W-:Y:S02]  /*0820*/  LOP3.LUT R39, R39, 0x4, RZ, 0xc0, !PT ;  /* 0x0000000427277812 */ /* 0x000fe400078ec0ff */
[----:B------:R-:W-:Y:S01]  /*0830*/  LOP3.LUT R47, R47, 0x4, RZ, 0xc0, !PT ;  /* 0x000000042f2f7812 */ /* 0x000fe200078ec0ff */
[----:B------:R-:W5:Y:S01]  /*0840*/  @!P2 LDG.E.EL R44, desc[UR6][R26.64] ;  /* 0x000000061a2ca981 */ /* 0x000f62000c2e1900 */
[----:B------:R-:W-:-:S02]  /*0850*/  SHF.R.U32.HI R38, RZ, 0x1d, R21 ;  /* 0x0000001dff267819 */ /* 0x000fc40000011615 */
[----:B------:R-:W-:Y:S01]  /*0860*/  IADD3 R22, P4, R22, R39, RZ ;  /* 0x0000002716167210 */ /* 0x000fe20007f9e0ff */
[----:B------:R1:W3:Y:S01]  /*0870*/  @!P2 LDG.E.EL R5, desc[UR6][R30.64] ;  /* 0x000000061e05a981 */ /* 0x0002e2000c2e1900 */
[----:B------:R-:W-:Y:S02]  /*0880*/  IADD3 R39, P2, R16, R47, RZ ;  /* 0x0000002f10277210 */ /* 0x000fe40007f5e0ff */
[----:B------:R-:W-:Y:S02]  /*0890*/  SHF.R.U32.HI R16, RZ, 0x1d, R19 ;  /* 0x0000001dff107819 */ /* 0x000fe40000011613 */
[----:B0-----:R-:W-:Y:S02]  /*08a0*/  IADD3.X R24, RZ, R17, RZ, P2, !PT ;  /* 0x00000011ff187210 */ /* 0x001fe400017fe4ff */
[----:B------:R-:W-:Y:S02]  /*08b0*/  LOP3.LUT R17, R16, 0x4, RZ, 0xc0, !PT ;  /* 0x0000000410117812 */ /* 0x000fe400078ec0ff */
[----:B-1----:R-:W-:-:S02]  /*08c0*/  LOP3.LUT R31, R38, 0x4, RZ, 0xc0, !PT ;  /* 0x00000004261f7812 */ /* 0x002fc400078ec0ff */
[----:B------:R-:W-:Y:S02]  /*08d0*/  IADD3 R16, P5, R18, R17, RZ ;  /* 0x0000001112107210 */ /* 0x000fe40007fbe0ff */
[----:B------:R-:W-:Y:S02]  /*08e0*/  IADD3 R31, P3, R20, R31, RZ ;  /* 0x0000001f141f7210 */ /* 0x000fe40007f7e0ff */
[----:B------:R-:W-:Y:S02]  /*08f0*/  IADD3.X R23, RZ, R23, RZ, P4, !PT ;  /* 0x00000017ff177210 */ /* 0x000fe400027fe4ff */
[----:B------:R-:W-:Y:S02]  /*0900*/  IADD3.X R20, RZ, R21, RZ, P3, !PT ;  /* 0x00000015ff147210 */ /* 0x000fe40001ffe4ff */
[----:B------:R-:W-:Y:S02]  /*0910*/  LEA R28, P4, R22, R28, 0x9 ;  /* 0x0000001c161c7211 */ /* 0x000fe400078848ff */
[----:B------:R-:W-:-:S02]  /*0920*/  LEA R21, P2, R39, R2, 0x7 ;  /* 0x0000000227157211 */ /* 0x000fc400078438ff */
[----:B------:R-:W-:Y:S02]  /*0930*/  LEA R17, P3, R31, R2, 0x7 ;  /* 0x000000021f117211 */ /* 0x000fe400078638ff */
[----:B------:R-:W-:Y:S02]  /*0940*/  IADD3.X R19, RZ, R19, RZ, P5, !PT ;  /* 0x00000013ff137210 */ /* 0x000fe40002ffe4ff */
[----:B------:R-:W-:Y:S02]  /*0950*/  SHF.L.U32 R18, R16, 0x9, RZ ;  /* 0x0000000910127819 */ /* 0x000fe400000006ff */
[----:B------:R-:W-:Y:S02]  /*0960*/  LEA.HI.X R23, R22, R37, R23, 0x9, P4 ;  /* 0x0000002516177211 */ /* 0x000fe400020f4c17 */
[-C--:B------:R-:W-:Y:S02]  /*0970*/  LEA.HI.X R24, R39, R34.reuse, R24, 0x7, P2 ;  /* 0x0000002227187211 */ /* 0x080fe400010f3c18 */
[----:B------:R-:W-:-:S02]  /*0980*/  LEA.HI.X R20, R31, R34, R20, 0x7, P3 ;  /* 0x000000221f147211 */ /* 0x000fc400018f3c14 */
[----:B------:R-:W-:Y:S02]  /*0990*/  IADD3 R53, P5, R28, R21, RZ ;  /* 0x000000151c357210 */ /* 0x000fe40007fbe0ff */
[----:B------:R-:W-:Y:S02]  /*09a0*/  SHF.L.U64.HI R19, R16, 0x9, R19 ;  /* 0x0000000910137819 */ /* 0x000fe40000010213 */
[----:B------:R-:W-:Y:S02]  /*09b0*/  IADD3 R48, P2, R28, R17, RZ ;  /* 0x000000111c307210 */ /* 0x000fe40007f5e0ff */
[----:B------:R-:W-:Y:S02]  /*09c0*/  IADD3 R42, P3, P4, R18, R21, R36 ;  /* 0x00000015122a7210 */ /* 0x000fe40007c7e024 */
[C---:B------:R-:W-:Y:S02]  /*09d0*/  SHF.L.U64.HI R41, R40.reuse, 0x2, R41 ;  /* 0x0000000228297819 */ /* 0x040fe40000010229 */
[----:B------:R-:W-:-:S02]  /*09e0*/  SHF.L.U32 R40, R40, 0x2, RZ ;  /* 0x0000000228287819 */ /* 0x000fc400000006ff */
[----:B------:R-:W-:Y:S02]  /*09f0*/  IADD3.X R52, R23, R24, RZ, P5, !PT ;  /* 0x0000001817347210 */ /* 0x000fe40002ffe4ff */
[----:B------:R-:W-:Y:S02]  /*0a00*/  IADD3.X R49, R23, R20, RZ, P2, !PT ;  /* 0x0000001417317210 */ /* 0x000fe400017fe4ff */
[----:B------:R-:W-:Y:S02]  /*0a10*/  IADD3.X R39, R19, R24, R55, P3, P4 ;  /* 0x0000001813277210 */ /* 0x000fe40001fe8437 */
[----:B------:R-:W-:Y:S02]  /*0a20*/  IADD3 R24, P2, R40, UR4, RZ ;  /* 0x0000000428187c10 */ /* 0x000fe4000ff5e0ff */
[C---:B------:R-:W-:Y:S02]  /*0a30*/  SHF.L.U64.HI R34, R32.reuse, 0x2, R29 ;  /* 0x0000000220227819 */ /* 0x040fe4000001021d */
[----:B------:R-:W-:-:S02]  /*0a40*/  SHF.L.U32 R32, R32, 0x2, RZ ;  /* 0x0000000220207819 */ /* 0x000fc400000006ff */
[----:B------:R-:W-:Y:S02]  /*0a50*/  IADD3.X R25, R41, UR5, RZ, P2, !PT ;  /* 0x0000000529197c10 */ /* 0x000fe400097fe4ff */
[----:B------:R-:W-:Y:S02]  /*0a60*/  IADD3 R28, P2, R32, UR4, RZ ;  /* 0x00000004201c7c10 */ /* 0x000fe4000ff5e0ff */
[C---:B------:R-:W-:Y:S02]  /*0a70*/  SHF.L.U64.HI R52, R53.reuse, 0x2, R52 ;  /* 0x0000000235347819 */ /* 0x040fe40000010234 */
[----:B------:R-:W-:Y:S02]  /*0a80*/  IADD3 R36, P5, P6, R18, R17, R36 ;  /* 0x0000001112247210 */ /* 0x000fe40007ebe024 */
[----:B------:R-:W-:Y:S02]  /*0a90*/  SHF.L.U32 R53, R53, 0x2, RZ ;  /* 0x0000000235357819 */ /* 0x000fe400000006ff */
[----:B------:R-:W-:-:S02]  /*0aa0*/  IADD3.X R29, R34, UR5, RZ, P2, !PT ;  /* 0x00000005221d7c10 */ /* 0x000fc400097fe4ff */
[----:B------:R-:W-:Y:S02]  /*0ab0*/  CS2R R16, SRZ ;  /* 0x0000000000107805 */ /* 0x000fe4000001ff00 */
[----:B------:R-:W-:Y:S02]  /*0ac0*/  IADD3.X R55, R19, R20, R55, P5, P6 ;  /* 0x0000001413377210 */ /* 0x000fe40002fec437 */
[----:B------:R-:W-:Y:S02]  /*0ad0*/  CS2R R18, SRZ ;  /* 0x0000000000127805 */ /* 0x000fe4000001ff00 */
[----:B------:R-:W-:Y:S02]  /*0ae0*/  IADD3 R58, P2, R53, UR4, RZ ;  /* 0x00000004353a7c10 */ /* 0x000fe4000ff5e0ff */
[----:B------:R-:W-:Y:S02]  /*0af0*/  CS2R R20, SRZ ;  /* 0x0000000000147805 */ /* 0x000fe4000001ff00 */
[----:B------:R-:W-:-:S02]  /*0b00*/  SHF.L.U64.HI R49, R48, 0x2, R49 ;  /* 0x0000000230317819 */ /* 0x000fc40000010231 */
[----:B------:R-:W-:Y:S02]  /*0b10*/  CS2R R22, SRZ ;  /* 0x0000000000167805 */ /* 0x000fe4000001ff00 */
[----:B------:R-:W-:Y:S01]  /*0b20*/  ISETP.LT.AND P0, PT, R4, 0x100, !P0 ;  /* 0x000001000400780c */ /* 0x000fe20004701270 */
[----:B------:R0:W3:Y:S01]  /*0b30*/  @P1 LDG.E.128 R16, desc[UR6][R24.64] ;  /* 0x0000000618101981 */ /* 0x0000e2000c1e1d00 */
[----:B------:R-:W-:Y:S02]  /*0b40*/  SHF.L.U32 R48, R48, 0x2, RZ ;  /* 0x0000000230307819 */ /* 0x000fe400000006ff */
[----:B------:R-:W-:Y:S01]  /*0b50*/  IADD3.X R59, R52, UR5, RZ, P2, !PT ;  /* 0x00000005343b7c10 */ /* 0x000fe200097fe4ff */
[----:B------:R1:W3:Y:S01]  /*0b60*/  @P1 LDG.E.128 R20, desc[UR6][R28.64] ;  /* 0x000000061c141981 */ /* 0x0002e2000c1e1d00 */
[----:B------:R-:W-:Y:S02]  /*0b70*/  CS2R R26, SRZ ;  /* 0x00000000001a7805 */ /* 0x000fe4000001ff00 */
[----:B------:R-:W-:-:S02]  /*0b80*/  CS2R R30, SRZ ;  /* 0x00000000001e7805 */ /* 0x000fc4000001ff00 */
[----:B0-----:R-:W-:Y:S02]  /*0b90*/  CS2R R24, SRZ ;  /* 0x0000000000187805 */ /* 0x001fe4000001ff00 */
[----:B-1----:R-:W-:-:S04]  /*0ba0*/  CS2R R28, SRZ ;  /* 0x00000000001c7805 */ /* 0x002fc8000001ff00 */
[----:B------:R-:W5:Y:S01]  /*0bb0*/  @P0 LDG.E.128 R24, desc[UR6][R58.64] ;  /* 0x000000063a180981 */ /* 0x000f62000c1e1d00 */
[----:B--2---:R-:W-:-:S04]  /*0bc0*/  FADD R37, R12, -R8 ;  /* 0x800000080c257221 */ /* 0x004fc80000000000 */
[----:B----4-:R-:W-:Y:S01]  /*0bd0*/  FFMA R37, R37, R3, R8 ;  /* 0x0000000325257223 */ /* 0x010fe20000000008 */
[----:B------:R-:W-:-:S04]  /*0be0*/  FADD R8, R13, -R9 ;  /* 0x800000090d087221 */ /* 0x000fc80000000000 */
[----:B------:R-:W-:Y:S01]  /*0bf0*/  FFMA R57, R8, R3, R9 ;  /* 0x0000000308397223 */ /* 0x000fe20000000009 */
[----:B------:R-:W-:-:S04]  /*0c00*/  IADD3 R8, P2, R48, UR4, RZ ;  /* 0x0000000430087c10 */ /* 0x000fc8000ff5e0ff */
[----:B------:R-:W-:-:S05]  /*0c10*/  IADD3.X R9, R49, UR5, RZ, P2, !PT ;  /* 0x0000000531097c10 */ /* 0x000fca00097fe4ff */
[----:B------:R0:W5:Y:S01]  /*0c20*/  @P0 LDG.E.128 R28, desc[UR6][R8.64] ;  /* 0x00000006081c0981 */ /* 0x000162000c1e1d00 */
[----:B------:R-:W-:Y:S01]  /*0c30*/  FADD R13, R14, -R10 ;  /* 0x8000000a0e0d7221 */ /* 0x000fe20000000000 */
[----:B------:R-:W-:-:S03]  /*0c40*/  SHF.L.U64.HI R39, R42, 0x2, R39 ;  /* 0x000000022a277819 */ /* 0x000fc60000010227 */
[----:B------:R-:W-:Y:S01]  /*0c50*/  FFMA R13, R13, R3, R10 ;  /* 0x000000030d0d7223 */ /* 0x000fe2000000000a */
[----:B------:R-:W-:Y:S01]  /*0c60*/  FADD R10, R15, -R11 ;  /* 0x8000000b0f0a7221 */ /* 0x000fe20000000000 */
[----:B------:R-:W-:-:S03]  /*0c70*/  SHF.L.U32 R42, R42, 0x2, RZ ;  /* 0x000000022a2a7819 */ /* 0x000fc600000006ff */
[-C--:B------:R-:W-:Y:S01]  /*0c80*/  FFMA R15, R10, R3.reuse, R11 ;  /* 0x000000030a0f7223 */ /* 0x080fe2000000000b */
[----:B0-----:R-:W-:Y:S01]  /*0c90*/  CS2R R8, SRZ ;  /* 0x0000000000087805 */ /* 0x001fe2000001ff00 */
[----:B---3--:R-:W-:Y:S01]  /*0ca0*/  FADD R47, R20, -R16 ;  /* 0x80000010142f7221 */ /* 0x008fe20000000000 */
[----:B------:R-:W-:Y:S01]  /*0cb0*/  FADD R11, R22, -R18 ;  /* 0x80000012160b7221 */ /* 0x000fe20000000000 */
[----:B------:R-:W-:Y:S01]  /*0cc0*/  FADD R20, R21, -R17 ;  /* 0x8000001115147221 */ /* 0x000fe20000000000 */
[----:B------:R-:W-:Y:S01]  /*0cd0*/  FADD R22, R23, -R19 ;  /* 0x8000001317167221 */ /* 0x000fe20000000000 */
[-C--:B------:R-:W-:Y:S01]  /*0ce0*/  FFMA R12, R47, R3.reuse, R16 ;  /* 0x000000032f0c7223 */ /* 0x080fe20000000010 */
[----:B------:R-:W-:Y:S01]  /*0cf0*/  IADD3 R16, P2, R42, UR4, RZ ;  /* 0x000000042a107c10 */ /* 0x000fe2000ff5e0ff */
[-C--:B------:R-:W-:Y:S01]  /*0d00*/  FFMA R14, R11, R3.reuse, R18 ;  /* 0x000000030b0e7223 */ /* 0x080fe20000000012 */
[----:B------:R-:W-:Y:S01]  /*0d10*/  FFMA R20, R20, R3, R17 ;  /* 0x0000000314147223 */ /* 0x000fe20000000011 */
[----:B------:R-:W-:-:S02]  /*0d20*/  CS2R R10, SRZ ;  /* 0x00000000000a7805 */ /* 0x000fc4000001ff00 */
[----:B------:R-:W-:Y:S01]  /*0d30*/  IADD3.X R17, R39, UR5, RZ, P2, !PT ;  /* 0x0000000527117c10 */ /* 0x000fe200097fe4ff */
[----:B------:R-:W-:-:S04]  /*0d40*/  FFMA R22, R22, R3, R19 ;  /* 0x0000000316167223 */ /* 0x000fc80000000013 */
[----:B------:R0:W2:Y:S02]  /*0d50*/  @P0 LDG.E.128 R8, desc[UR6][R16.64] ;  /* 0x0000000610080981 */ /* 0x0000a4000c1e1d00 */
[----:B0-----:R-:W-:Y:S01]  /*0d60*/  CS2R R16, SRZ ;  /* 0x0000000000107805 */ /* 0x001fe2000001ff00 */
[----:B------:R-:W-:Y:S01]  /*0d70*/  FADD R12, -R37, R12 ;  /* 0x0000000c250c7221 */ /* 0x000fe20000000100 */
[----:B------:R-:W-:Y:S01]  /*0d80*/  FADD R14, -R13, R14 ;  /* 0x0000000e0d0e7221 */ /* 0x000fe20000000100 */
[----:B------:R-:W-:Y:S02]  /*0d90*/  FADD R22, -R15, R22 ;  /* 0x000000160f167221 */ /* 0x000fe40000000100 */
[----:B------:R-:W-:Y:S01]  /*0da0*/  FFMA R38, R12, R46, R37 ;  /* 0x0000002e0c267223 */ /* 0x000fe20000000025 */
[----:B-----5:R-:W-:Y:S01]  /*0db0*/  FADD R47, R28, -R24 ;  /* 0x800000181c2f7221 */ /* 0x020fe20000000000 */
[C---:B------:R-:W-:Y:S01]  /*0dc0*/  SHF.L.U64.HI R28, R36.reuse, 0x2, R55 ;  /* 0x00000002241c7819 */ /* 0x040fe20000010237 */
[----:B------:R-:W-:Y:S01]  /*0dd0*/  FADD R18, R29, -R25 ;  /* 0x800000191d127221 */ /* 0x000fe20000000000 */
[----:B------:R-:W-:Y:S01]  /*0de0*/  SHF.L.U32 R36, R36, 0x2, RZ ;  /* 0x0000000224247819 */ /* 0x000fe200000006ff */
[----:B------:R-:W-:-:S02]  /*0df0*/  FADD R19, R30, -R26 ;  /* 0x8000001a1e137221 */ /* 0x000fc40000000000 */
[-C--:B------:R-:W-:Y:S01]  /*0e00*/  FFMA R55, R18, R5.reuse, R25 ;  /* 0x0000000512377223 */ /* 0x080fe20000000019 */
[----:B------:R-:W-:Y:S01]  /*0e10*/  IADD3 R58, P2, R36, UR4, RZ ;  /* 0x00000004243a7c10 */ /* 0x000fe2000ff5e0ff */
[----:B------:R-:W-:Y:S01]  /*0e20*/  FFMA R25, R19, R5, R26 ;  /* 0x0000000513197223 */ /* 0x000fe2000000001a */
[----:B------:R-:W-:Y:S02]  /*0e30*/  CS2R R18, SRZ ;  /* 0x0000000000127805 */ /* 0x000fe4000001ff00 */
[----:B------:R-:W-:Y:S01]  /*0e40*/  IADD3.X R59, R28, UR5, RZ, P2, !PT ;  /* 0x000000051c3b7c10 */ /* 0x000fe200097fe4ff */
[-C--:B------:R-:W-:Y:S01]  /*0e50*/  FFMA R30, R14, R46.reuse, R13 ;  /* 0x0000002e0e1e7223 */ /* 0x080fe2000000000d */
[----:B------:R-:W-:Y:S01]  /*0e60*/  FFMA R29, R22, R46, R15 ;  /* 0x0000002e161d7223 */ /* 0x000fe2000000000f */
[----:B------:R-:W-:Y:S01]  /*0e70*/  FADD R20, -R57, R20 ;  /* 0x0000001439147221 */ /* 0x000fe20000000100 */
[----:B------:R-:W-:Y:S01]  /*0e80*/  ULDC.64 UR4, c[0x0][0x248] ;  /* 0x0000920000047ab9 */ /* 0x000fe20000000a00 */
[----:B------:R-:W2:Y:S01]  /*0e90*/  @P0 LDG.E.128 R16, desc[UR6][R58.64] ;  /* 0x000000063a100981 */ /* 0x000ea2000c1e1d00 */
[----:B------:R-:W-:-:S02]  /*0ea0*/  IADD3 R60, P2, R43, UR8, RZ ;  /* 0x000000082b3c7c10 */ /* 0x000fc4000ff5e0ff */
[----:B------:R-:W-:Y:S02]  /*0eb0*/  CS2R R12, SRZ ;  /* 0x00000000000c7805 */ /* 0x000fe4000001ff00 */
[----:B------:R-:W-:Y:S02]  /*0ec0*/  CS2R R14, SRZ ;  /* 0x00000000000e7805 */ /* 0x000fe4000001ff00 */
[----:B------:R-:W-:-:S05]  /*0ed0*/  IADD3.X R61, R45, UR9, RZ, P2, !PT ;  /* 0x000000092d3d7c10 */ /* 0x000fca00097fe4ff */
[----:B------:R-:W3:Y:S01]  /*0ee0*/  @P1 LDG.E.128 R12, desc[UR6][R60.64] ;  /* 0x000000063c0c1981 */ /* 0x000ee2000c1e1d00 */
[----:B------:R-:W-:Y:S01]  /*0ef0*/  FFMA R37, R20, R46, R57 ;  /* 0x0000002e14257223 */ /* 0x000fe20000000039 */
[--C-:B------:R-:W-:Y:S01]  /*0f00*/  FADD R20, R31, -R27.reuse ;  /* 0x8000001b1f147221 */ /* 0x100fe20000000000 */
[----:B------:R-:W-:Y:S02]  /*0f10*/  IADD3 R56, P2, R43, UR4, RZ ;  /* 0x000000042b387c10 */ /* 0x000fe4000ff5e0ff */
[----:B------:R-:W-:Y:S01]  /*0f20*/  CS2R R22, SRZ ;  /* 0x0000000000167805 */ /* 0x000fe2000001ff00 */
[----:B------:R-:W-:Y:S01]  /*0f30*/  FFMA R27, R20, R5, R27 ;  /* 0x00000005141b7223 */ /* 0x000fe2000000001b */
[----:B------:R-:W-:Y:S02]  /*0f40*/  CS2R R20, SRZ ;  /* 0x0000000000147805 */ /* 0x000fe4000001ff00 */
[----:B------:R-:W-:-:S05]  /*0f50*/  IADD3.X R57, R45, UR5, RZ, P2, !PT ;  /* 0x000000052d397c10 */ /* 0x000fca00097fe4ff */
[----:B------:R-:W4:Y:S01]  /*0f60*/  @P1 LDG.E.128 R20, desc[UR6][R56.64] ;  /* 0x0000000638141981 */ /* 0x000f22000c1e1d00 */
[-C--:B------:R-:W-:Y:S01]  /*0f70*/  FFMA R47, R47, R5.reuse, R24 ;  /* 0x000000052f2f7223 */ /* 0x080fe20000000018 */
[----:B------:R-:W-:Y:S01]  /*0f80*/  HFMA2.MMA R43, -RZ, RZ, 1.625, 0 ;  /* 0x3e800000ff2b7435 */ /* 0x000fe200000001ff */
[----:B--2---:R-:W-:Y:S01]  /*0f90*/  FADD R26, R17, -R9 ;  /* 0x80000009111a7221 */ /* 0x004fe20000000000 */
[----:B------:R-:W-:Y:S01]  /*0fa0*/  FADD R31, R16, -R8 ;  /* 0x80000008101f7221 */ /* 0x000fe20000000000 */
[----:B------:R-:W-:Y:S01]  /*0fb0*/  FADD R17, R18, -R10 ;  /* 0x8000000a12117221 */ /* 0x000fe20000000000 */
[----:B------:R-:W-:Y:S01]  /*0fc0*/  FADD R54, R19, -R11 ;  /* 0x8000000b13367221 */ /* 0x000fe20000000000 */
[----:B------:R-:W-:Y:S01]  /*0fd0*/  IADD3 R16, P2, R53, UR8, RZ ;  /* 0x0000000835107c10 */ /* 0x000fe2000ff5e0ff */
[-C--:B------:R-:W-:Y:S01]  /*0fe0*/  FFMA R24, R31, R5.reuse, R8 ;  /* 0x000000051f187223 */ /* 0x080fe20000000008 */
[-C--:B------:R-:W-:Y:S01]  /*0ff0*/  FFMA R26, R26, R5.reuse, R9 ;  /* 0x000000051a1a7223 */ /* 0x080fe20000000009 */
[-C--:B------:R-:W-:Y:S01]  /*1000*/  FFMA R18, R17, R5.reuse, R10 ;  /* 0x0000000511127223 */ /* 0x080fe2000000000a */
[----:B------:R-:W-:Y:S01]  /*1010*/  FFMA R54, R54, R5, R11 ;  /* 0x0000000536367223 */ /* 0x000fe2000000000b */
[----:B------:R-:W-:-:S02]  /*1020*/  CS2R R8, SRZ ;  /* 0x0000000000087805 */ /* 0x000fc4000001ff00 */
[----:B------:R-:W-:Y:S02]  /*1030*/  CS2R R10, SRZ ;  /* 0x00000000000a7805 */ /* 0x000fe4000001ff00 */
[----:B------:R-:W-:-:S05]  /*1040*/  IADD3.X R17, R52, UR9, RZ, P2, !PT ;  /* 0x0000000934117c10 */ /* 0x000fca00097fe4ff */
[----:B------:R0:W2:Y:S01]  /*1050*/  @P0 LDG.E.128 R8, desc[UR6][R16.64] ;  /* 0x0000000610080981 */ /* 0x0000a2000c1e1d00 */
[----:B---3--:R-:W-:-:S04]  /*1060*/  FADD R12, RZ, -R12 ;  /* 0x8000000cff0c7221 */ /* 0x008fc80000000000 */
[----:B------:R-:W-:Y:S01]  /*1070*/  FMUL R12, R12, 1.4426950216293334961 ;  /* 0x3fb8aa3b0c0c7820 */ /* 0x000fe20000400000 */
[----:B------:R-:W-:Y:S01]  /*1080*/  FADD R13, RZ, -R13 ;  /* 0x8000000dff0d7221 */ /* 0x000fe20000000000 */
[----:B------:R-:W-:-:S03]  /*1090*/  FADD R14, RZ, -R14 ;  /* 0x8000000eff0e7221 */ /* 0x000fc60000000000 */
[----:B------:R-:W-:Y:S01]  /*10a0*/  FSETP.GEU.AND P3, PT, R12, -126, PT ;  /* 0xc2fc00000c00780b */ /* 0x000fe20003f6e000 */
[----:B------:R-:W-:Y:S01]  /*10b0*/  FMUL R19, R13, 1.4426950216293334961 ;  /* 0x3fb8aa3b0d137820 */ /* 0x000fe20000400000 */
[----:B------:R-:W-:Y:S01]  /*10c0*/  FADD R15, RZ, -R15 ;  /* 0x8000000fff0f7221 */ /* 0x000fe20000000000 */
[----:B------:R-:W-:-:S03]  /*10d0*/  FMUL R31, R14, 1.4426950216293334961 ;  /* 0x3fb8aa3b0e1f7820 */ /* 0x000fc60000400000 */
[----:B0-----:R-:W-:Y:S01]  /*10e0*/  FMUL R16, R15, 1.4426950216293334961 ;  /* 0x3fb8aa3b0f107820 */ /* 0x001fe20000400000 */
[----:B------:R-:W-:Y:S02]  /*10f0*/  FSETP.GEU.AND P4, PT, R19, -126, PT ;  /* 0xc2fc00001300780b */ /* 0x000fe40003f8e000 */
[----:B------:R-:W-:Y:S02]  /*1100*/  FSETP.GEU.AND P5, PT, R31, -126, PT ;  /* 0xc2fc00001f00780b */ /* 0x000fe40003fae000 */
[----:B------:R-:W-:Y:S02]  /*1110*/  FSETP.GEU.AND P2, PT, R16, -126, PT ;  /* 0xc2fc00001000780b */ /* 0x000fe40003f4e000 */
[----:B------:R-:W-:-:S04]  /*1120*/  @!P3 FMUL R12, R12, 0.5 ;  /* 0x3f0000000c0cb820 */ /* 0x000fc80000400000 */
[----:B------:R-:W0:Y:S03]  /*1130*/  MUFU.EX2 R13, R12 ;  /* 0x0000000c000d7308 */ /* 0x000e260000000800 */
[----:B------:R-:W-:Y:S02]  /*1140*/  @!P4 FMUL R19, R19, 0.5 ;  /* 0x3f0000001313c820 */ /* 0x000fe40000400000 */
[----:B------:R-:W-:Y:S02]  /*1150*/  @!P5 FMUL R31, R31, 0.5 ;  /* 0x3f0000001f1fd820 */ /* 0x000fe40000400000 */
[----:B------:R-:W-:Y:S01]  /*1160*/  @!P2 FMUL R16, R16, 0.5 ;  /* 0x3f0000001010a820 */ /* 0x000fe20000400000 */
[----:B------:R-:W1:Y:S08]  /*1170*/  MUFU.EX2 R14, R19 ;  /* 0x00000013000e7308 */ /* 0x000e700000000800 */
[----:B------:R-:W3:Y:S01]  /*1180*/  MUFU.EX2 R15, R31 ;  /* 0x0000001f000f7308 */ /* 0x000ee20000000800 */
[----:B0-----:R-:W-:-:S07]  /*1190*/  @!P3 FMUL R13, R13, R13 ;  /* 0x0000000d0d0db220 */ /* 0x001fce0000400000 */
[----:B------:R-:W0:Y:S01]  /*11a0*/  MUFU.EX2 R12, R16 ;  /* 0x00000010000c7308 */ /* 0x000e220000000800 */
[----:B------:R-:W-:Y:S01]  /*11b0*/  FADD R13, R13, 1 ;  /* 0x3f8000000d0d7421 */ /* 0x000fe20000000000 */
[----:B-1----:R-:W-:-:S04]  /*11c0*/  @!P4 FMUL R14, R14, R14 ;  /* 0x0000000e0e0ec220 */ /* 0x002fc80000400000 */
[----:B------:R-:W-:Y:S01]  /*11d0*/  FSETP.GT.AND P3, PT, R13, 8.50705917302346158658e+37, PT ;  /* 0x7e8000000d00780b */ /* 0x000fe20003f64000 */
[----:B---3--:R-:W-:Y:S01]  /*11e0*/  @!P5 FMUL R15, R15, R15 ;  /* 0x0000000f0f0fd220 */ /* 0x008fe20000400000 */
[----:B------:R-:W-:-:S03]  /*11f0*/  FADD R17, R14, 1 ;  /* 0x3f8000000e117421 */ /* 0x000fc60000000000 */
[----:B------:R-:W-:Y:S01]  /*1200*/  FADD R15, R15, 1 ;  /* 0x3f8000000f0f7421 */ /* 0x000fe20000000000 */
[----:B0-----:R-:W-:Y:S01]  /*1210*/  @!P2 FMUL R12, R12, R12 ;  /* 0x0000000c0c0ca220 */ /* 0x001fe20000400000 */
[----:B------:R-:W-:-:S03]  /*1220*/  FSETP.GT.AND P4, PT, R17, 8.50705917302346158658e+37, PT ;  /* 0x7e8000001100780b */ /* 0x000fc60003f84000 */
[----:B------:R-:W-:Y:S01]  /*1230*/  FADD R14, R12, 1 ;  /* 0x3f8000000c0e7421 */ /* 0x000fe20000000000 */
[----:B------:R-:W-:Y:S02]  /*1240*/  FSETP.GT.AND P5, PT, R15, 8.50705917302346158658e+37, PT ;  /* 0x7e8000000f00780b */ /* 0x000fe40003fa4000 */
[----:B------:R-:W-:Y:S02]  /*1250*/  @P3 FMUL R13, R13, 0.25 ;  /* 0x3e8000000d0d3820 */ /* 0x000fe40000400000 */
[----:B------:R-:W-:-:S04]  /*1260*/  FSETP.GT.AND P2, PT, R14, 8.50705917302346158658e+37, PT ;  /* 0x7e8000000e00780b */ /* 0x000fc80003f44000 */
[----:B------:R-:W0:Y:S01]  /*1270*/  MUFU.RCP R13, R13 ;  /* 0x0000000d000d7308 */ /* 0x000e220000001000 */
[----:B------:R-:W-:Y:S01]  /*1280*/  @P4 FMUL R17, R17, 0.25 ;  /* 0x3e80000011114820 */ /* 0x000fe20000400000 */
[----:B------:R-:W-:-:S03]  /*1290*/  FADD R26, -R55, R26 ;  /* 0x0000001a371a7221 */ /* 0x000fc60000000100 */
[----:B------:R-:W-:-:S03]  /*12a0*/  @P5 FMUL R15, R15, 0.25 ;  /* 0x3e8000000f0f5820 */ /* 0x000fc60000400000 */
[----:B------:R1:W3:Y:S01]  /*12b0*/  MUFU.RCP R12, R17 ;  /* 0x00000011000c7308 */ /* 0x0002e20000001000 */
[----:B------:R-:W-:Y:S01]  /*12c0*/  @P2 FMUL R14, R14, 0.25 ;  /* 0x3e8000000e0e2820 */ /* 0x000fe20000400000 */
[----:B------:R-:W-:Y:S01]  /*12d0*/  FFMA R46, R26, R44, R55 ;  /* 0x0000002c1a2e7223 */ /* 0x000fe20000000037 */
[----:B------:R-:W-:-:S05]  /*12e0*/  FSEL R16, R43, 1, P3 ;  /* 0x3f8000002b107808 */ /* 0x000fca0001800000 */
[----:B------:R-:W5:Y:S01]  /*12f0*/  MUFU.RCP R15, R15 ;  /* 0x0000000f000f7308 */ /* 0x000f620000001000 */
[----:B------:R-:W-:Y:S01]  /*1300*/  FADD R18, -R25, R18 ;  /* 0x0000001219127221 */ /* 0x000fe20000000100 */
[----:B0-----:R-:W-:-:S06]  /*1310*/  FMUL R13, R13, R16 ;  /* 0x000000100d0d7220 */ /* 0x001fcc0000400000 */
[----:B------:R0:W0:Y:S01]  /*1320*/  MUFU.RCP R26, R14 ;  /* 0x0000000e001a7308 */ /* 0x0000220000001000 */
[----:B-1----:R-:W-:Y:S01]  /*1330*/  FSEL R17, R43, 1, P4 ;  /* 0x3f8000002b117808 */ /* 0x002fe20002000000 */
[----:B------:R-:W-:Y:S01]  /*1340*/  FADD R24, -R47, R24 ;  /* 0x000000182f187221 */ /* 0x000fe20000000100 */
[----:B------:R-:W-:Y:S01]  /*1350*/  FFMA R45, R18, R44, R25 ;  /* 0x0000002c122d7223 */ /* 0x000fe20000000019 */
[----:B----4-:R-:W-:Y:S01]  /*1360*/  FMUL R31, R13, R20 ;  /* 0x000000140d1f7220 */ /* 0x010fe20000400000 */
[----:B------:R-:W-:Y:S01]  /*1370*/  FADD R54, -R27, R54 ;  /* 0x000000361b367221 */ /* 0x000fe20000000100 */
[C---:B------:R-:W-:Y:S01]  /*1380*/  FSEL R18, R43.reuse, 1, P5 ;  /* 0x3f8000002b127808 */ /* 0x040fe20002800000 */
[----:B---3--:R-:W-:Y:S01]  /*1390*/  FMUL R12, R12, R17 ;  /* 0x000000110c0c7220 */ /* 0x008fe20000400000 */
[----:B------:R-:W-:Y:S01]  /*13a0*/  FSEL R13, R43, 1, P2 ;  /* 0x3f8000002b0d7808 */ /* 0x000fe20001000000 */
[-C--:B------:R-:W-:Y:S01]  /*13b0*/  FFMA R47, R24, R44.reuse, R47 ;  /* 0x0000002c182f7223 */ /* 0x080fe2000000002f */
[----:B------:R-:W-:Y:S01]  /*13c0*/  IADD3 R20, P2, R50, UR8, RZ ;  /* 0x0000000832147c10 */ /* 0x000fe2000ff5e0ff */
[----:B------:R-:W-:Y:S01]  /*13d0*/  FFMA R44, R54, R44, R27 ;  /* 0x0000002c362c7223 */ /* 0x000fe2000000001b */
[----:B-----5:R-:W-:Y:S01]  /*13e0*/  FMUL R27, R15, R18 ;  /* 0x000000120f1b7220 */ /* 0x020fe20000400000 */
[----:B------:R-:W-:Y:S01]  /*13f0*/  FMUL R54, R12, R21 ;  /* 0x000000150c367220 */ /* 0x000fe20000400000 */
[----:B0-----:R-:W-:Y:S01]  /*1400*/  CS2R R14, SRZ ;  /* 0x00000000000e7805 */ /* 0x001fe2000001ff00 */
[----:B------:R-:W-:Y:S01]  /*1410*/  FMUL R26, R26, R13 ;  /* 0x0000000d1a1a7220 */ /* 0x000fe20000400000 */
[----:B------:R-:W-:-:S02]  /*1420*/  CS2R R12, SRZ ;  /* 0x00000000000c7805 */ /* 0x000fc4000001ff00 */
[----:B------:R-:W-:-:S05]  /*1430*/  IADD3.X R21, R51, UR9, RZ, P2, !PT ;  /* 0x0000000933157c10 */ /* 0x000fca00097fe4ff */
[----:B------:R-:W3:Y:S01]  /*1440*/  @P1 LDG.E.128 R12, desc[UR6][R20.64] ;  /* 0x00000006140c1981 */ /* 0x000ee2000c1e1d00 */
[----:B------:R-:W-:Y:S02]  /*1450*/  IADD3 R24, P3, R53, UR4, RZ ;  /* 0x0000000435187c10 */ /* 0x000fe4000ff7e0ff */
[----:B------:R-:W-:Y:S02]  /*1460*/  CS2R R16, SRZ ;  /* 0x0000000000107805 */ /* 0x000fe4000001ff00 */
[----:B------:R-:W-:Y:S02]  /*1470*/  CS2R R18, SRZ ;  /* 0x0000000000127805 */ /* 0x000fe4000001ff00 */
[----:B------:R-:W-:-:S05]  /*1480*/  IADD3.X R25, R52, UR5, RZ, P3, !PT ;  /* 0x0000000534197c10 */ /* 0x000fca0009ffe4ff */
[----:B------:R0:W4:Y:S01]  /*1490*/  @P0 LDG.E.128 R16, desc[UR6][R24.64] ;  /* 0x0000000618100981 */ /* 0x000122000c1e1d00 */
[----:B------:R-:W-:Y:S01]  /*14a0*/  FMUL R27, R27, R22 ;  /* 0x000000161b1b7220 */ /* 0x000fe20000400000 */
[----:B------:R-:W-:Y:S01]  /*14b0*/  FMUL R26, R26, R23 ;  /* 0x000000171a1a7220 */ /* 0x000fe20000400000 */
[----:B------:R-:W-:Y:S01]  /*14c0*/  CS2R R22, SRZ ;  /* 0x0000000000167805 */ /* 0x000fe2000001ff00 */
[----:B--2---:R-:W-:-:S04]  /*14d0*/  FADD R8, RZ, -R8 ;  /* 0x80000008ff087221 */ /* 0x004fc80000000000 */
[----:B------:R-:W-:-:S05]  /*14e0*/  FMUL R8, R8, 1.4426950216293334961 ;  /* 0x3fb8aa3b08087820 */ /* 0x000fca0000400000 */
[----:B------:R-:W-:-:S13]  /*14f0*/  FSETP.GEU.AND P2, PT, R8, -126, PT ;  /* 0xc2fc00000800780b */ /* 0x000fda0003f4e000 */
[----:B------:R-:W-:-:S04]  /*1500*/  @!P2 FMUL R8, R8, 0.5 ;  /* 0x3f0000000808a820 */ /* 0x000fc80000400000 */
[----:B0-----:R-:W0:Y:S02]  /*1510*/  MUFU.EX2 R24, R8 ;  /* 0x0000000800187308 */ /* 0x001e240000000800 */
[----:B0-----:R-:W-:-:S04]  /*1520*/  @!P2 FMUL R24, R24, R24 ;  /* 0x000000181818a220 */ /* 0x001fc80000400000 */
[----:B------:R-:W-:-:S05]  /*1530*/  FADD R24, R24, 1 ;  /* 0x3f80000018187421 */ /* 0x000fca0000000000 */
[----:B------:R-:W-:-:S13]  /*1540*/  FSETP.GT.AND P2, PT, R24, 8.50705917302346158658e+37, PT ;  /* 0x7e8000001800780b */ /* 0x000fda0003f44000 */
[----:B------:R-:W-:-:S04]  /*1550*/  @P2 FMUL R24, R24, 0.25 ;  /* 0x3e80000018182820 */ /* 0x000fc80000400000 */
[----:B------:R-:W0:Y:S01]  /*1560*/  MUFU.RCP R53, R24 ;  /* 0x0000001800357308 */ /* 0x000e220000001000 */
[----:B------:R-:W-:Y:S02]  /*1570*/  FSEL R20, R43, 1, P2 ;  /* 0x3f8000002b147808 */ /* 0x000fe40001000000 */
[----:B------:R-:W-:-:S04]  /*1580*/  IADD3 R50, P2, R50, UR4, RZ ;  /* 0x0000000432327c10 */ /* 0x000fc8000ff5e0ff */
[----:B------:R-:W-:Y:S01]  /*1590*/  IADD3.X R51, R51, UR5, RZ, P2, !PT ;  /* 0x0000000533337c10 */ /* 0x000fe200097fe4ff */
[----:B0-----:R-:W-:Y:S01]  /*15a0*/  FMUL R53, R53, R20 ;  /* 0x0000001435357220 */ /* 0x001fe20000400000 */
[----:B------:R-:W-:-:S06]  /*15b0*/  CS2R R20, SRZ ;  /* 0x0000000000147805 */ /* 0x000fcc000001ff00 */
[----:B------:R0:W2:Y:S01]  /*15c0*/  @P1 LDG.E.128 R20, desc[UR6][R50.64] ;  /* 0x0000000632141981 */ /* 0x0000a2000c1e1d00 */
[----:B------:R-:W-:-:S04]  /*15d0*/  FADD R9, RZ, -R9 ;  /* 0x80000009ff097221 */ /* 0x000fc80000000000 */
[----:B------:R-:W-:Y:S01]  /*15e0*/  FMUL R9, R9, 1.4426950216293334961 ;  /* 0x3fb8aa3b09097820 */ /* 0x000fe20000400000 */
[----:B------:R-:W-:-:S04]  /*15f0*/  FADD R10, RZ, -R10 ;  /* 0x8000000aff0a7221 */ /* 0x000fc80000000000 */
[----:B------:R-:W-:Y:S01]  /*1600*/  FSETP.GEU.AND P3, PT, R9, -126, PT ;  /* 0xc2fc00000900780b */ /* 0x000fe20003f6e000 */
[----:B------:R-:W-:Y:S01]  /*1610*/  FMUL R8, R10, 1.4426950216293334961 ;  /* 0x3fb8aa3b0a087820 */ /* 0x000fe20000400000 */
[----:B------:R-:W-:-:S04]  /*1620*/  FADD R11, RZ, -R11 ;  /* 0x8000000bff0b7221 */ /* 0x000fc80000000000 */
[----:B------:R-:W-:Y:S01]  /*1630*/  FMUL R10, R11, 1.4426950216293334961 ;  /* 0x3fb8aa3b0b0a7820 */ /* 0x000fe20000400000 */
[----:B------:R-:W-:-:S04]  /*1640*/  FSETP.GEU.AND P6, PT, R8, -126, PT ;  /* 0xc2fc00000800780b */ /* 0x000fc80003fce000 */
[----:B------:R-:W-:Y:S02]  /*1650*/  FSETP.GEU.AND P4, PT, R10, -126, PT ;  /* 0xc2fc00000a00780b */ /* 0x000fe40003f8e000 */
[----:B------:R-:W-:Y:S01]  /*1660*/  @!P3 FMUL R9, R9, 0.5 ;  /* 0x3f0000000909b820 */ /* 0x000fe20000400000 */
[----:B---3--:R-:W-:Y:S01]  /*1670*/  FADD R12, RZ, -R12 ;  /* 0x8000000cff0c7221 */ /* 0x008fe20000000000 */
[----:B------:R-:W-:-:S03]  /*1680*/  FADD R13, RZ, -R13 ;  /* 0x8000000dff0d7221 */ /* 0x000fc60000000000 */
[----:B------:R-:W-:Y:S01]  /*1690*/  FMUL R25, R12, 1.4426950216293334961 ;  /* 0x3fb8aa3b0c197820 */ /* 0x000fe20000400000 */
[----:B0-----:R-:W-:Y:S01]  /*16a0*/  FMUL R51, R13, 1.4426950216293334961 ;  /* 0x3fb8aa3b0d337820 */ /* 0x001fe20000400000 */
[----:B------:R-:W0:Y:S03]  /*16b0*/  MUFU.EX2 R9, R9 ;  /* 0x0000000900097308 */ /* 0x000e260000000800 */
[----:B------:R-:W-:Y:S02]  /*16c0*/  FSETP.GEU.AND P5, PT, R25, -126, PT ;  /* 0xc2fc00001900780b */ /* 0x000fe40003fae000 */
[----:B------:R-:W-:Y:S01]  /*16d0*/  FSETP.GEU.AND P2, PT, R51, -126, PT ;  /* 0xc2fc00003300780b */ /* 0x000fe20003f4e000 */
[----:B------:R-:W-:Y:S01]  /*16e0*/  @!P6 FMUL R8, R8, 0.5 ;  /* 0x3f0000000808e820 */ /* 0x000fe20000400000 */
[----:B------:R-:W-:-:S03]  /*16f0*/  @!P4 FMUL R10, R10, 0.5 ;  /* 0x3f0000000a0ac820 */ /* 0x000fc60000400000 */
[----:B------:R-:W1:Y:S06]  /*1700*/  MUFU.EX2 R11, R8 ;  /* 0x00000008000b7308 */ /* 0x000e6c0000000800 */
[----:B------:R-:W-:Y:S02]  /*1710*/  @!P5 FMUL R25, R25, 0.5 ;  /* 0x3f0000001919d820 */ /* 0x000fe40000400000 */
[----:B------:R-:W3:Y:S01]  /*1720*/  MUFU.EX2 R12, R10 ;  /* 0x0000000a000c7308 */ /* 0x000ee20000000800 */
[----:B------:R-:W-:Y:S01]  /*1730*/  @!P2 FMUL R51, R51, 0.5 ;  /* 0x3f0000003333a820 */ /* 0x000fe20000400000 */
[----:B0-----:R-:W-:-:S06]  /*1740*/  @!P3 FMUL R9, R9, R9 ;  /* 0x000000090909b220 */ /* 0x001fcc0000400000 */
[----:B------:R-:W0:Y:S01]  /*1750*/  MUFU.EX2 R50, R25 ;  /* 0x0000001900327308 */ /* 0x000e220000000800 */
[----:B------:R-:W-:-:S07]  /*1760*/  FADD R13, R9, 1 ;  /* 0x3f800000090d7421 */ /* 0x000fce0000000000 */
[----:B------:R-:W5:Y:S01]  /*1770*/  MUFU.EX2 R8, R51 ;  /* 0x0000003300087308 */ /* 0x000f620000000800 */
[----:B-1----:R-:W-:Y:S01]  /*1780*/  @!P6 FMUL R11, R11, R11 ;  /* 0x0000000b0b0be220 */ /* 0x002fe20000400000 */
[----:B------:R-:W-:Y:S01]  /*1790*/  FSETP.GT.AND P3, PT, R13, 8.50705917302346158658e+37, PT ;  /* 0x7e8000000d00780b */ /* 0x000fe20003f64000 */
[----:B---3--:R-:W-:Y:S02]  /*17a0*/  @!P4 FMUL R12, R12, R12 ;  /* 0x0000000c0c0cc220 */ /* 0x008fe40000400000 */
[----:B------:R-:W-:Y:S02]  /*17b0*/  FADD R24, R11, 1 ;  /* 0x3f8000000b187421 */ /* 0x000fe40000000000 */
[----:B------:R-:W-:Y:S01]  /*17c0*/  FADD R11, R12, 1 ;  /* 0x3f8000000c0b7421 */ /* 0x000fe20000000000 */
[----:B0-----:R-:W-:Y:S02]  /*17d0*/  @!P5 FMUL R50, R50, R50 ;  /* 0x000000323232d220 */ /* 0x001fe40000400000 */
[----:B------:R-:W-:Y:S01]  /*17e0*/  FSETP.GT.AND P4, PT, R24, 8.50705917302346158658e+37, PT ;  /* 0x7e8000001800780b */ /* 0x000fe20003f84000 */
[----:B-----5:R-:W-:Y:S01]  /*17f0*/  @!P2 FMUL R8, R8, R8 ;  /* 0x000000080808a220 */ /* 0x020fe20000400000 */
[----:B------:R-:W-:Y:S01]  /*1800*/  FADD R9, R50, 1 ;  /* 0x3f80000032097421 */ /* 0x000fe20000000000 */
[----:B------:R-:W-:-:S02]  /*1810*/  FSETP.GT.AND P5, PT, R11, 8.50705917302346158658e+37, PT ;  /* 0x7e8000000b00780b */ /* 0x000fc40003fa4000 */
[----:B------:R-:W-:Y:S01]  /*1820*/  FADD R8, R8, 1 ;  /* 0x3f80000008087421 */ /* 0x000fe20000000000 */
[----:B------:R-:W-:Y:S01]  /*1830*/  @P3 FMUL R13, R13, 0.25 ;  /* 0x3e8000000d0d3820 */ /* 0x000fe20000400000 */
[----:B------:R-:W-:-:S03]  /*1840*/  FSETP.GT.AND P2, PT, R9, 8.50705917302346158658e+37, PT ;  /* 0x7e8000000900780b */ /* 0x000fc60003f44000 */
[----:B------:R-:W-:Y:S02]  /*1850*/  FSETP.GT.AND P6, PT, R8, 8.50705917302346158658e+37, PT ;  /* 0x7e8000000800780b */ /* 0x000fe40003fc4000 */
[----:B------:R-:W0:Y:S01]  /*1860*/  MUFU.RCP R13, R13 ;  /* 0x0000000d000d7308 */ /* 0x000e220000001000 */
[----:B------:R-:W-:-:S03]  /*1870*/  @P4 FMUL R24, R24, 0.25 ;  /* 0x3e80000018184820 */ /* 0x000fc60000400000 */
[----:B------:R-:W-:-:S04]  /*1880*/  @P5 FMUL R11, R11, 0.25 ;  /* 0x3e8000000b0b5820 */ /* 0x000fc80000400000 */
[----:B------:R-:W1:Y:S01]  /*1890*/  MUFU.RCP R10, R24 ;  /* 0x00000018000a7308 */ /* 0x000e620000001000 */
[----:B------:R-:W-:Y:S01]  /*18a0*/  FSEL R12, R43, 1, P3 ;  /* 0x3f8000002b0c7808 */ /* 0x000fe20001800000 */
[----:B------:R-:W-:Y:S01]  /*18b0*/  @P2 FMUL R9, R9, 0.25 ;  /* 0x3e80000009092820 */ /* 0x000fe20000400000 */
[----:B------:R-:W-:-:S05]  /*18c0*/  @P6 FMUL R8, R8, 0.25 ;  /* 0x3e80000008086820 */ /* 0x000fca0000400000 */
[----:B------:R-:W3:Y:S01]  /*18d0*/  MUFU.RCP R11, R11 ;  /* 0x0000000b000b7308 */ /* 0x000ee20000001000 */
[----:B0-----:R-:W-:Y:S01]  /*18e0*/  FMUL R12, R13, R12 ;  /* 0x0000000c0d0c7220 */ /* 0x001fe20000400000 */
[----:B------:R-:W-:-:S06]  /*18f0*/  FSEL R13, R43, 1, P4 ;  /* 0x3f8000002b0d7808 */ /* 0x000fcc0002000000 */
[----:B------:R-:W0:Y:S01]  /*1900*/  MUFU.RCP R9, R9 ;  /* 0x0000000900097308 */ /* 0x000e220000001000 */
[----:B-1----:R-:W-:Y:S01]  /*1910*/  FMUL R13, R10, R13 ;  /* 0x0000000d0a0d7220 */ /* 0x002fe20000400000 */
[----:B------:R-:W-:-:S06]  /*1920*/  FSEL R10, R43, 1, P5 ;  /* 0x3f8000002b0a7808 */ /* 0x000fcc0002800000 */
[----:B------:R-:W1:Y:S01]  /*1930*/  MUFU.RCP R8, R8 ;  /* 0x0000000800087308 */ /* 0x000e620000001000 */
[----:B----4-:R-:W-:Y:S01]  /*1940*/  FMUL R53, R53, R16 ;  /* 0x0000001035357220 */ /* 0x010fe20000400000 */
[----:B------:R-:W-:Y:S01]  /*1950*/  FMUL R52, R12, R17 ;  /* 0x000000110c347220 */ /* 0x000fe20000400000 */
[----:B------:R-:W-:Y:S01]  /*1960*/  FSEL R16, R43, 1, P2 ;  /* 0x3f8000002b107808 */ /* 0x000fe20001000000 */
[----:B---3--:R-:W-:Y:S01]  /*1970*/  FMUL R10, R11, R10 ;  /* 0x0000000a0b0a7220 */ /* 0x008fe20000400000 */
[----:B------:R-:W-:Y:S02]  /*1980*/  FSEL R17, R43, 1, P6 ;  /* 0x3f8000002b117808 */ /* 0x000fe40003000000 */
[----:B------:R-:W-:Y:S01]  /*1990*/  IADD3 R12, P2, R48, UR8, RZ ;  /* 0x00000008300c7c10 */ /* 0x000fe2000ff5e0ff */
[----:B------:R-:W-:Y:S01]  /*19a0*/  FMUL R24, R10, R19 ;  /* 0x000000130a187220 */ /* 0x000fe20000400000 */
[----:B0-----:R-:W-:Y:S01]  /*19b0*/  FMUL R16, R9, R16 ;  /* 0x0000001009107220 */ /* 0x001fe20000400000 */
[----:B------:R-:W-:Y:S01]  /*19c0*/  FMUL R25, R13, R18 ;  /* 0x000000120d197220 */ /* 0x000fe20000400000 */
[----:B------:R-:W-:-:S02]  /*19d0*/  CS2R R10, SRZ ;  /* 0x00000000000a7805 */ /* 0x000fc4000001ff00 */
[----:B------:R-:W-:Y:S01]  /*19e0*/  IADD3.X R13, R49, UR9, RZ, P2, !PT ;  /* 0x00000009310d7c10 */ /* 0x000fe200097fe4ff */
[----:B-1----:R-:W-:Y:S01]  /*19f0*/  FMUL R17, R8, R17 ;  /* 0x0000001108117220 */ /* 0x002fe20000400000 */
[----:B------:R-:W-:-:S06]  /*1a00*/  CS2R R8, SRZ ;  /* 0x0000000000087805 */ /* 0x000fcc000001ff00 */
[----:B------:R0:W3:Y:S01]  /*1a10*/  @P0 LDG.E.128 R8, desc[UR6][R12.64] ;  /* 0x000000060c080981 */ /* 0x0000e2000c1e1d00 */
[----:B------:R-:W-:Y:S01]  /*1a20*/  FADD R14, RZ, -R14 ;  /* 0x8000000eff0e7221 */ /* 0x000fe20000000000 */
[----:B------:R-:W-:-:S03]  /*1a30*/  FADD R15, RZ, -R15 ;  /* 0x8000000fff0f7221 */ /* 0x000fc60000000000 */
[----:B------:R-:W-:Y:S01]  /*1a40*/  FMUL R14, R14, 1.4426950216293334961 ;  /* 0x3fb8aa3b0e0e7820 */ /* 0x000fe20000400000 */
[----:B------:R-:W-:-:S04]  /*1a50*/  FMUL R18, R15, 1.4426950216293334961 ;  /* 0x3fb8aa3b0f127820 */ /* 0x000fc80000400000 */
[----:B------:R-:W-:Y:S02]  /*1a60*/  FSETP.GEU.AND P2, PT, R14, -126, PT ;  /* 0xc2fc00000e00780b */ /* 0x000fe40003f4e000 */
[----:B------:R-:W-:-:S11]  /*1a70*/  FSETP.GEU.AND P3, PT, R18, -126, PT ;  /* 0xc2fc00001200780b */ /* 0x000fd60003f6e000 */
[----:B------:R-:W-:Y:S02]  /*1a80*/  @!P2 FMUL R14, R14, 0.5 ;  /* 0x3f0000000e0ea820 */ /* 0x000fe40000400000 */
[----:B------:R-:W-:Y:S02]  /*1a90*/  @!P3 FMUL R18, R18, 0.5 ;  /* 0x3f0000001212b820 */ /* 0x000fe40000400000 */
[----:B------:R-:W1:Y:S08]  /*1aa0*/  MUFU.EX2 R15, R14 ;  /* 0x0000000e000f7308 */ /* 0x000e700000000800 */
[----:B------:R-:W4:Y:S01]  /*1ab0*/  MUFU.EX2 R19, R18 ;  /* 0x0000001200137308 */ /* 0x000f220000000800 */
[----:B-1----:R-:W-:-:S04]  /*1ac0*/  @!P2 FMUL R15, R15, R15 ;  /* 0x0000000f0f0fa220 */ /* 0x002fc80000400000 */
[----:B0-----:R-:W-:Y:S01]  /*1ad0*/  FADD R12, R15, 1 ;  /* 0x3f8000000f0c7421 */ /* 0x001fe20000000000 */
[----:B----4-:R-:W-:-:S04]  /*1ae0*/  @!P3 FMUL R19, R19, R19 ;  /* 0x000000131313b220 */ /* 0x010fc80000400000 */
[----:B------:R-:W-:Y:S01]  /*1af0*/  FSETP.GT.AND P2, PT, R12, 8.50705917302346158658e+37, PT ;  /* 0x7e8000000c00780b */ /* 0x000fe20003f44000 */
[----:B------:R-:W-:-:S05]  /*1b00*/  FADD R15, R19, 1 ;  /* 0x3f800000130f7421 */ /* 0x000fca0000000000 */
[----:B------:R-:W-:-:S07]  /*1b10*/  FSETP.GT.AND P3, PT, R15, 8.50705917302346158658e+37, PT ;  /* 0x7e8000000f00780b */ /* 0x000fce0003f64000 */
[----:B------:R-:W-:-:S06]  /*1b20*/  @P2 FMUL R12, R12, 0.25 ;  /* 0x3e8000000c0c2820 */ /* 0x000fcc0000400000 */
[----:B------:R-:W-:Y:S01]  /*1b30*/  @P3 FMUL R15, R15, 0.25 ;  /* 0x3e8000000f0f3820 */ /* 0x000fe20000400000 */
[----:B------:R-:W-:Y:S08]  /*1b40*/  MUFU.RCP R12, R12 ;  /* 0x0000000c000c7308 */ /* 0x000ff00000001000 */
[----:B------:R-:W0:Y:S01]  /*1b50*/  MUFU.RCP R13, R15 ;  /* 0x0000000f000d7308 */ /* 0x000e220000001000 */
[----:B------:R-:W-:-:S05]  /*1b60*/  FSEL R14, R43, 1, P3 ;  /* 0x3f8000002b0e7808 */ /* 0x000fca0001800000 */
[----:B0-----:R-:W-:Y:S01]  /*1b70*/  FMUL R55, R13, R14 ;  /* 0x0000000e0d377220 */ /* 0x001fe20000400000 */
[----:B------:R-:W-:Y:S01]  /*1b80*/  CS2R R14, SRZ ;  /* 0x00000000000e7805 */ /* 0x000fe2000001ff00 */
[----:B--2---:R-:W-:Y:S01]  /*1b90*/  FFMA R21, R17, R21, -R54 ;  /* 0x0000001511157223 */ /* 0x004fe20000000836 */
[----:B------:R-:W-:Y:S02]  /*1ba0*/  FSEL R17, R43, 1, P2 ;  /* 0x3f8000002b117808 */ /* 0x000fe40001000000 */
[----:B------:R-:W-:-:S03]  /*1bb0*/  IADD3 R18, P2, R48, UR4, RZ ;  /* 0x0000000430127c10 */ /* 0x000fc6000ff5e0ff */
[----:B------:R-:W-:Y:S01]  /*1bc0*/  FMUL R50, R12, R17 ;  /* 0x000000110c327220 */ /* 0x000fe20000400000 */
[----:B------:R-:W-:Y:S02]  /*1bd0*/  CS2R R12, SRZ ;  /* 0x00000000000c7805 */ /* 0x000fe4000001ff00 */
[----:B------:R-:W-:-:S05]  /*1be0*/  IADD3.X R19, R49, UR5, RZ, P2, !PT ;  /* 0x0000000531137c10 */ /* 0x000fca00097fe4ff */
[----:B------:R0:W2:Y:S01]  /*1bf0*/  @P0 LDG.E.128 R12, desc[UR6][R18.64] ;  /* 0x00000006120c0981 */ /* 0x0000a2000c1e1d00 */
[----:B------:R-:W-:Y:S01]  /*1c00*/  FFMA R20, R16, R20, -R31 ;  /* 0x0000001410147223 */ /* 0x000fe2000000081f */
[----:B------:R-:W-:Y:S01]  /*1c10*/  IADD3 R16, P2, R40, UR8, RZ ;  /* 0x0000000828107c10 */ /* 0x000fe2000ff5e0ff */
[----:B------:R-:W-:Y:S01]  /*1c20*/  FFMA R50, R50, R22, -R27 ;  /* 0x0000001632327223 */ /* 0x000fe2000000081b */
[----:B------:R-:W-:Y:S01]  /*1c30*/  FFMA R55, R55, R23, -R26 ;  /* 0x0000001737377223 */ /* 0x000fe2000000081a */
[-C--:B------:R-:W-:Y:S01]  /*1c40*/  FFMA R49, R20, R3.reuse, R31 ;  /* 0x0000000314317223 */ /* 0x080fe2000000001f */
[----:B------:R-:W-:Y:S01]  /*1c50*/  FFMA R48, R21, R3, R54 ;  /* 0x0000000315307223 */ /* 0x000fe20000000036 */
[----:B------:R-:W-:Y:S02]  /*1c60*/  CS2R R20, SRZ ;  /* 0x0000000000147805 */ /* 0x000fe4000001ff00 */
[----:B------:R-:W-:Y:S02]  /*1c70*/  CS2R R22, SRZ ;  /* 0x0000000000167805 */ /* 0x000fe4000001ff00 */
[----:B------:R-:W-:-:S05]  /*1c80*/  IADD3.X R17, R41, UR9, RZ, P2, !PT ;  /* 0x0000000929117c10 */ /* 0x000fca00097fe4ff */
[----:B------:R1:W4:Y:S01]  /*1c90*/  @P1 LDG.E.128 R20, desc[UR6][R16.64] ;  /* 0x0000000610141981 */ /* 0x000322000c1e1d00 */
[-C--:B------:R-:W-:Y:S01]  /*1ca0*/  FFMA R51, R50, R3.reuse, R27 ;  /* 0x0000000332337223 */ /* 0x080fe2000000001b */
[----:B------:R-:W-:Y:S01]  /*1cb0*/  FFMA R50, R55, R3, R26 ;  /* 0x0000000337327223 */ /* 0x000fe2000000001a */
[----:B---3--:R-:W-:Y:S01]  /*1cc0*/  FADD R8, RZ, -R8 ;  /* 0x80000008ff087221 */ /* 0x008fe20000000000 */
[----:B------:R-:W-:-:S03]  /*1cd0*/  FADD R9, RZ, -R9 ;  /* 0x80000009ff097221 */ /* 0x000fc60000000000 */
[----:B------:R-:W-:Y:S01]  /*1ce0*/  FMUL R8, R8, 1.4426950216293334961 ;  /* 0x3fb8aa3b08087820 */ /* 0x000fe20000400000 */
[----:B0-----:R-:W-:-:S04]  /*1cf0*/  FMUL R18, R9, 1.4426950216293334961 ;  /* 0x3fb8aa3b09127820 */ /* 0x001fc80000400000 */
[----:B------:R-:W-:Y:S02]  /*1d00*/  FSETP.GEU.AND P2, PT, R8, -126, PT ;  /* 0xc2fc00000800780b */ /* 0x000fe40003f4e000 */
[----:B------:R-:W-:Y:S01]  /*1d10*/  FSETP.GEU.AND P3, PT, R18, -126, PT ;  /* 0xc2fc00001200780b */ /* 0x000fe20003f6e000 */
[----:B------:R-:W-:-:S04]  /*1d20*/  FADD R10, RZ, -R10 ;  /* 0x8000000aff0a7221 */ /* 0x000fc80000000000 */
[----:B------:R-:W-:-:S06]  /*1d30*/  FMUL R19, R10, 1.4426950216293334961 ;  /* 0x3fb8aa3b0a137820 */ /* 0x000fcc0000400000 */
[----:B------:R-:W-:Y:S02]  /*1d40*/  @!P2 FMUL R8, R8, 0.5 ;  /* 0x3f0000000808a820 */ /* 0x000fe40000400000 */
[----:B------:R-:W-:Y:S02]  /*1d50*/  @!P3 FMUL R18, R18, 0.5 ;  /* 0x3f0000001212b820 */ /* 0x000fe40000400000 */
[----:B------:R-:W0:Y:S01]  /*1d60*/  MUFU.EX2 R9, R8 ;  /* 0x0000000800097308 */ /* 0x000e220000000800 */
[----:B------:R-:W-:-:S07]  /*1d70*/  FADD R11, RZ, -R11 ;  /* 0x8000000bff0b7221 */ /* 0x000fce0000000000 */
[----:B------:R-:W3:Y:S01]  /*1d80*/  MUFU.EX2 R10, R18 ;  /* 0x00000012000a7308 */ /* 0x000ee20000000800 */
[----:B------:R-:W-:Y:S01]  /*1d90*/  FMUL R31, R11, 1.4426950216293334961 ;  /* 0x3fb8aa3b0b1f7820 */ /* 0x000fe20000400000 */
[----:B------:R-:W-:Y:S01]  /*1da0*/  FSETP.GEU.AND P4, PT, R19, -126, PT ;  /* 0xc2fc00001300780b */ /* 0x000fe20003f8e000 */
[----:B0-----:R-:W-:-:S03]  /*1db0*/  @!P2 FMUL R9, R9, R9 ;  /* 0x000000090909a220 */ /* 0x001fc60000400000 */
[----:B------:R-:W-:Y:S01]  /*1dc0*/  FSETP.GEU.AND P5, PT, R31, -126, PT ;  /* 0xc2fc00001f00780b */ /* 0x000fe20003fae000 */
[----:B-1----:R-:W-:Y:S01]  /*1dd0*/  FADD R17, R9, 1 ;  /* 0x3f80000009117421 */ /* 0x002fe20000000000 */
[----:B---3--:R-:W-:-:S04]  /*1de0*/  @!P3 FMUL R10, R10, R10 ;  /* 0x0000000a0a0ab220 */ /* 0x008fc80000400000 */
[----:B------:R-:W-:Y:S01]  /*1df0*/  FADD R9, R10, 1 ;  /* 0x3f8000000a097421 */ /* 0x000fe20000000000 */
[----:B------:R-:W-:-:S04]  /*1e00*/  FSETP.GT.AND P2, PT, R17, 8.50705917302346158658e+37, PT ;  /* 0x7e8000001100780b */ /* 0x000fc80003f44000 */
[----:B------:R-:W-:Y:S01]  /*1e10*/  FSETP.GT.AND P3, PT, R9, 8.50705917302346158658e+37, PT ;  /* 0x7e8000000900780b */ /* 0x000fe20003f64000 */
[----:B------:R-:W-:Y:S01]  /*1e20*/  @!P4 FMUL R19, R19, 0.5 ;  /* 0x3f0000001313c820 */ /* 0x000fe20000400000 */
[----:B------:R-:W-:-:S03]  /*1e30*/  @!P5 FMUL R31, R31, 0.5 ;  /* 0x3f0000001f1fd820 */ /* 0x000fc60000400000 */
[----:B------:R-:W0:Y:S08]  /*1e40*/  MUFU.EX2 R11, R19 ;  /* 0x00000013000b7308 */ /* 0x000e300000000800 */
[----:B------:R-:W1:Y:S01]  /*1e50*/  MUFU.EX2 R16, R31 ;  /* 0x0000001f00107308 */ /* 0x000e620000000800 */
[----:B------:R-:W-:Y:S01]  /*1e60*/  @P3 FMUL R9, R9, 0.25 ;  /* 0x3e80000009093820 */ /* 0x000fe20000400000 */
[----:B------:R-:W-:-:S06]  /*1e70*/  @P2 FMUL R17, R17, 0.25 ;  /* 0x3e80000011112820 */ /* 0x000fcc0000400000 */
[----:B------:R-:W3:Y:S01]  /*1e80*/  MUFU.RCP R10, R17 ;  /* 0x00000011000a7308 */ /* 0x000ee20000001000 */
[----:B0-----:R-:W-:-:S07]  /*1e90*/  @!P4 FMUL R11, R11, R11 ;  /* 0x0000000b0b0bc220 */ /* 0x001fce0000400000 */
[----:B------:R-:W0:Y:S01]  /*1ea0*/  MUFU.RCP R9, R9 ;  /* 0x0000000900097308 */ /* 0x000e220000001000 */
[----:B-1----:R-:W-:Y:S01]  /*1eb0*/  @!P5 FMUL R16, R16, R16 ;  /* 0x000000101010d220 */ /* 0x002fe20000400000 */
[----:B------:R-:W-:Y:S01]  /*1ec0*/  FADD R8, R11, 1 ;  /* 0x3f8000000b087421 */ /* 0x000fe20000000000 */
[C---:B------:R-:W-:Y:S02]  /*1ed0*/  FSEL R19, R43.reuse, 1, P2 ;  /* 0x3f8000002b137808 */ /* 0x040fe40001000000 */
[----:B------:R-:W-:Y:S01]  /*1ee0*/  FADD R11, R16, 1 ;  /* 0x3f800000100b7421 */ /* 0x000fe20000000000 */
[----:B------:R-:W-:Y:S02]  /*1ef0*/  FSEL R16, R43, 1, P3 ;  /* 0x3f8000002b107808 */ /* 0x000fe40001800000 */
[----:B------:R-:W-:Y:S01]  /*1f00*/  IADD3 R40, P2, R40, UR4, RZ ;  /* 0x0000000428287c10 */ /* 0x000fe2000ff5e0ff */
[----:B---3--:R-:W-:Y:S01]  /*1f10*/  FMUL R26, R10, R19 ;  /* 0x000000130a1a7220 */ /* 0x008fe20000400000 */
[----:B------:R-:W-:-:S02]  /*1f20*/  CS2R R18, SRZ ;  /* 0x0000000000127805 */ /* 0x000fc4000001ff00 */
[----:B------:R-:W-:Y:S01]  /*1f30*/  IADD3.X R41, R41, UR5, RZ, P2, !PT ;  /* 0x0000000529297c10 */ /* 0x000fe200097fe4ff */
[----:B0-----:R-:W-:Y:S01]  /*1f40*/  FMUL R27, R9, R16 ;  /* 0x00000010091b7220 */ /* 0x001fe20000400000 */
[----:B------:R-:W-:-:S06]  /*1f50*/  CS2R R16, SRZ ;  /* 0x0000000000107805 */ /* 0x000fcc000001ff00 */
[----:B------:R-:W3:Y:S01]  /*1f60*/  @P1 LDG.E.128 R16, desc[UR6][R40.64] ;  /* 0x0000000628101981 */ /* 0x000ee2000c1e1d00 */
[----:B------:R-:W-:Y:S02]  /*1f70*/  FSETP.GT.AND P4, PT, R8, 8.50705917302346158658e+37, PT ;  /* 0x7e8000000800780b */ /* 0x000fe40003f84000 */
[----:B------:R-:W-:-:S11]  /*1f80*/  FSETP.GT.AND P5, PT, R11, 8.50705917302346158658e+37, PT ;  /* 0x7e8000000b00780b */ /* 0x000fd60003fa4000 */
[----:B------:R-:W-:Y:S02]  /*1f90*/  @P4 FMUL R8, R8, 0.25 ;  /* 0x3e80000008084820 */ /* 0x000fe40000400000 */
[----:B------:R-:W-:-:S04]  /*1fa0*/  @P5 FMUL R11, R11, 0.25 ;  /* 0x3e8000000b0b5820 */ /* 0x000fc80000400000 */
[----:B------:R-:W0:Y:S08]  /*1fb0*/  MUFU.RCP R8, R8 ;  /* 0x0000000800087308 */ /* 0x000e300000001000 */
[----:B------:R-:W1:Y:S01]  /*1fc0*/  MUFU.RCP R11, R11 ;  /* 0x0000000b000b7308 */ /* 0x000e620000001000 */
[C---:B------:R-:W-:Y:S02]  /*1fd0*/  FSEL R9, R43.reuse, 1, P4 ;  /* 0x3f8000002b097808 */ /* 0x040fe40002000000 */
[----:B------:R-:W-:-:S03]  /*1fe0*/  FSEL R10, R43, 1, P5 ;  /* 0x3f8000002b0a7808 */ /* 0x000fc60002800000 */
[----:B0-----:R-:W-:Y:S02]  /*1ff0*/  FMUL R8, R8, R9 ;  /* 0x0000000908087220 */ /* 0x001fe40000400000 */
[----:B-1----:R-:W-:Y:S01]  /*2000*/  FMUL R9, R11, R10 ;  /* 0x0000000a0b097220 */ /* 0x002fe20000400000 */
[----:B------:R-:W-:Y:S01]  /*2010*/  CS2R R10, SRZ ;  /* 0x00000000000a7805 */ /* 0x000fe2000001ff00 */
[----:B--2---:R-:W-:Y:S01]  /*2020*/  FFMA R26, R26, R12, -R53 ;  /* 0x0000000c1a1a7223 */ /* 0x004fe20000000835 */
[----:B------:R-:W-:Y:S01]  /*2030*/  IADD3 R12, P2, R42, UR8, RZ ;  /* 0x000000082a0c7c10 */ /* 0x000fe2000ff5e0ff */
[----:B------:R-:W-:Y:S01]  /*2040*/  FFMA R14, R8, R14, -R25 ;  /* 0x0000000e080e7223 */ /* 0x000fe20000000819 */
[----:B------:R-:W-:Y:S01]  /*2050*/  FFMA R15, R9, R15, -R24 ;  /* 0x0000000f090f7223 */ /* 0x000fe20000000818 */
[----:B------:R-:W-:Y:S01]  /*2060*/  FFMA R27, R27, R13, -R52 ;  /* 0x0000000d1b1b7223 */ /* 0x000fe20000000834 */
[----:B------:R-:W-:Y:S02]  /*2070*/  CS2R R8, SRZ ;  /* 0x0000000000087805 */ /* 0x000fe4000001ff00 */
[----:B------:R-:W-:-:S05]  /*2080*/  IADD3.X R13, R39, UR9, RZ, P2, !PT ;  /* 0x00000009270d7c10 */ /* 0x000fca00097fe4ff */
[----:B------:R0:W2:Y:S01]  /*2090*/  @P0 LDG.E.128 R8, desc[UR6][R12.64] ;  /* 0x000000060c080981 */ /* 0x0000a2000c1e1d00 */
[----:B----4-:R-:W-:Y:S01]  /*20a0*/  FADD R21, RZ, -R21 ;  /* 0x80000015ff157221 */ /* 0x010fe20000000000 */
[----:B------:R-:W-:-:S03]  /*20b0*/  FADD R20, RZ, -R20 ;  /* 0x80000014ff147221 */ /* 0x000fc60000000000 */
[----:B------:R-:W-:Y:S01]  /*20c0*/  FMUL R21, R21, 1.4426950216293334961 ;  /* 0x3fb8aa3b15157820 */ /* 0x000fe20000400000 */
[----:B------:R-:W-:Y:S01]  /*20d0*/  FMUL R20, R20, 1.4426950216293334961 ;  /* 0x3fb8aa3b14147820 */ /* 0x000fe20000400000 */
[----:B------:R-:W-:-:S03]  /*20e0*/  FADD R23, RZ, -R23 ;  /* 0x80000017ff177221 */ /* 0x000fc60000000000 */
[----:B------:R-:W-:Y:S02]  /*20f0*/  FSETP.GEU.AND P4, PT, R21, -126, PT ;  /* 0xc2fc00001500780b */ /* 0x000fe40003f8e000 */
[----:B------:R-:W-:Y:S01]  /*2100*/  FSETP.GEU.AND P3, PT, R20, -126, PT ;  /* 0xc2fc00001400780b */ /* 0x000fe20003f6e000 */
[----:B------:R-:W-:-:S05]  /*2110*/  FMUL R31, R23, 1.4426950216293334961 ;  /* 0x3fb8aa3b171f7820 */ /* 0x000fca0000400000 */
[----:B------:R-:W-:-:S05]  /*2120*/  FSETP.GEU.AND P2, PT, R31, -126, PT ;  /* 0xc2fc00001f00780b */ /* 0x000fca0003f4e000 */
[----:B------:R-:W-:Y:S02]  /*2130*/  @!P4 FMUL R21, R21, 0.5 ;  /* 0x3f0000001515c820 */ /* 0x000fe40000400000 */
[----:B------:R-:W-:Y:S02]  /*2140*/  @!P3 FMUL R20, R20, 0.5 ;  /* 0x3f0000001414b820 */ /* 0x000fe40000400000 */
[----:B0-----:R-:W0:Y:S01]  /*2150*/  MUFU.EX2 R13, R21 ;  /* 0x00000015000d7308 */ /* 0x001e220000000800 */
[----:B------:R-:W-:-:S03]  /*2160*/  FADD R22, RZ, -R22 ;  /* 0x80000016ff167221 */ /* 0x000fc60000000000 */
[----:B------:R-:W-:-:S04]  /*2170*/  @!P2 FMUL R31, R31, 0.5 ;  /* 0x3f0000001f1fa820 */ /* 0x000fc80000400000 */
[----:B------:R-:W1:Y:S01]  /*2180*/  MUFU.EX2 R12, R20 ;  /* 0x00000014000c7308 */ /* 0x000e620000000800 */
[----:B------:R-:W-:-:S07]  /*2190*/  FMUL R22, R22, 1.4426950216293334961 ;  /* 0x3fb8aa3b16167820 */ /* 0x000fce0000400000 */
[----:B------:R-:W4:Y:S01]  /*21a0*/  MUFU.EX2 R20, R31 ;  /* 0x0000001f00147308 */ /* 0x000f220000000800 */
[----:B0-----:R-:W-:Y:S01]  /*21b0*/  @!P4 FMUL R13, R13, R13 ;  /* 0x0000000d0d0dc220 */ /* 0x001fe20000400000 */
[----:B------:R-:W-:-:S03]  /*21c0*/  FSETP.GEU.AND P5, PT, R22, -126, PT ;  /* 0xc2fc00001600780b */ /* 0x000fc60003fae000 */
[----:B------:R-:W-:Y:S01]  /*21d0*/  FADD R13, R13, 1 ;  /* 0x3f8000000d0d7421 */ /* 0x000fe20000000000 */
[----:B-1----:R-:W-:-:S04]  /*21e0*/  @!P3 FMUL R12, R12, R12 ;  /* 0x0000000c0c0cb220 */ /* 0x002fc80000400000 */
[----:B------:R-:W-:Y:S01]  /*21f0*/  FADD R12, R12, 1 ;  /* 0x3f8000000c0c7421 */ /* 0x000fe20000000000 */
[----:B------:R-:W-:Y:S01]  /*2200*/  FSETP.GT.AND P4, PT, R13, 8.50705917302346158658e+37, PT ;  /* 0x7e8000000d00780b */ /* 0x000fe20003f84000 */
[----:B----4-:R-:W-:-:S03]  /*2210*/  @!P2 FMUL R20, R20, R20 ;  /* 0x000000141414a220 */ /* 0x010fc60000400000 */
[----:B------:R-:W-:Y:S01]  /*2220*/  FSETP.GT.AND P3, PT, R12, 8.50705917302346158658e+37, PT ;  /* 0x7e8000000c00780b */ /* 0x000fe20003f64000 */
[----:B------:R-:W-:Y:S01]  /*2230*/  @!P5 FMUL R22, R22, 0.5 ;  /* 0x3f0000001616d820 */ /* 0x000fe20000400000 */
[----:B------:R-:W-:-:S03]  /*2240*/  FADD R20, R20, 1 ;  /* 0x3f80000014147421 */ /* 0x000fc60000000000 */
[----:B------:R-:W0:Y:S02]  /*2250*/  MUFU.EX2 R23, R22 ;  /* 0x0000001600177308 */ /* 0x000e240000000800 */
[----:B------:R-:W-:Y:S02]  /*2260*/  FSETP.GT.AND P2, PT, R20, 8.50705917302346158658e+37, PT ;  /* 0x7e8000001400780b */ /* 0x000fe40003f44000 */
[----:B------:R-:W-:-:S04]  /*2270*/  @P4 FMUL R13, R13, 0.25 ;  /* 0x3e8000000d0d4820 */ /* 0x000fc80000400000 */
[----:B------:R-:W-:Y:S02]  /*2280*/  @P3 FMUL R12, R12, 0.25 ;  /* 0x3e8000000c0c3820 */ /* 0x000fe40000400000 */
[----:B------:R-:W1:Y:S01]  /*2290*/  MUFU.RCP R13, R13 ;  /* 0x0000000d000d7308 */ /* 0x000e620000001000 */
[----:B------:R-:W-:-:S04]  /*22a0*/  FFMA R41, R14, R5, R25 ;  /* 0x000000050e297223 */ /* 0x000fc80000000019 */
[----:B------:R-:W-:-:S03]  /*22b0*/  @P2 FMUL R20, R20, 0.25 ;  /* 0x3e80000014142820 */ /* 0x000fc60000400000 */
[----:B------:R-:W4:Y:S01]  /*22c0*/  MUFU.RCP R12, R12 ;  /* 0x0000000c000c7308 */ /* 0x000f220000001000 */
[----:B0-----:R-:W-:Y:S01]  /*22d0*/  @!P5 FMUL R23, R23, R23 ;  /* 0x000000171717d220 */ /* 0x001fe20000400000 */
[----:B------:R-:W-:-:S03]  /*22e0*/  FSEL R14, R43, 1, P4 ;  /* 0x3f8000002b0e7808 */ /* 0x000fc60002000000 */
[----:B------:R-:W-:Y:S01]  /*22f0*/  FADD R21, R23, 1 ;  /* 0x3f80000017157421 */ /* 0x000fe20000000000 */
[----:B------:R-:W-:Y:S02]  /*2300*/  FSEL R23, R43, 1, P3 ;  /* 0x3f8000002b177808 */ /* 0x000fe40001800000 */
[----:B------:R-:W-:Y:S01]  /*2310*/  MUFU.RCP R20, R20 ;  /* 0x0000001400147308 */ /* 0x000fe20000001000 */
[----:B-1----:R-:W-:Y:S02]  /*2320*/  FMUL R14, R13, R14 ;  /* 0x0000000e0d0e7220 */ /* 0x002fe40000400000 */
[----:B----4-:R-:W-:Y:S01]  /*2330*/  FMUL R23, R12, R23 ;  /* 0x000000170c177220 */ /* 0x010fe20000400000 */
[-C--:B------:R-:W-:Y:S01]  /*2340*/  FFMA R53, R26, R5.reuse, R53 ;  /* 0x000000051a357223 */ /* 0x080fe20000000035 */
[-C--:B------:R-:W-:Y:S01]  /*2350*/  FFMA R52, R27, R5.reuse, R52 ;  /* 0x000000051b347223 */ /* 0x080fe20000000034 */
[----:B------:R-:W-:Y:S01]  /*2360*/  FFMA R40, R15, R5, R24 ;  /* 0x000000050f287223 */ /* 0x000fe20000000018 */
[----:B------:R-:W-:-:S02]  /*2370*/  CS2R R24, SRZ ;  /* 0x0000000000187805 */ /* 0x000fc4000001ff00 */
[----:B------:R-:W-:Y:S02]  /*2380*/  CS2R R26, SRZ ;  /* 0x00000000001a7805 */ /* 0x000fe4000001ff00 */
[----:B------:R-:W-:-:S13]  /*2390*/  FSETP.GT.AND P5, PT, R21, 8.50705917302346158658e+37, PT ;  /* 0x7e8000001500780b */ /* 0x000fda0003fa4000 */
[----:B------:R-:W-:-:S06]  /*23a0*/  @P5 FMUL R21, R21, 0.25 ;  /* 0x3e80000015155820 */ /* 0x000fcc0000400000 */
[----:B------:R-:W0:Y:S01]  /*23b0*/  MUFU.RCP R21, R21 ;  /* 0x0000001500157308 */ /* 0x000e220000001000 */
[----:B------:R-:W-:Y:S02]  /*23c0*/  FSEL R12, R43, 1, P5 ;  /* 0x3f8000002b0c7808 */ /* 0x000fe40002800000 */
[----:B------:R-:W-:-:S03]  /*23d0*/  IADD3 R22, P3, R42, UR4, RZ ;  /* 0x000000042a167c10 */ /* 0x000fc6000ff7e0ff */
[----:B0-----:R-:W-:Y:S01]  /*23e0*/  FMUL R21, R21, R12 ;  /* 0x0000000c15157220 */ /* 0x001fe20000400000 */
[----:B------:R-:W-:Y:S01]  /*23f0*/  CS2R R12, SRZ ;  /* 0x00000000000c7805 */ /* 0x000fe2000001ff00 */
[----:B---3--:R-:W-:Y:S01]  /*2400*/  FMUL R56, R14, R17 ;  /* 0x000000110e387220 */ /* 0x008fe20000400000 */
[----:B------:R-:W-:Y:S01]  /*2410*/  FSEL R17, R43, 1, P2 ;  /* 0x3f8000002b117808 */ /* 0x000fe20001000000 */
[----:B------:R-:W-:Y:S01]  /*2420*/  FMUL R54, R23, R16 ;  /* 0x0000001017367220 */ /* 0x000fe20000400000 */
[----:B------:R-:W-:-:S03]  /*2430*/  IADD3 R16, P2, R32, UR8, RZ ;  /* 0x0000000820107c10 */ /* 0x000fc6000ff5e0ff */
[----:B------:R-:W-:Y:S01]  /*2440*/  FMUL R20, R20, R17 ;  /* 0x0000001114147220 */ /* 0x000fe20000400000 */
[----:B------:R-:W-:-:S05]  /*2450*/  IADD3.X R17, R34, UR9, RZ, P2, !PT ;  /* 0x0000000922117c10 */ /* 0x000fca00097fe4ff */
[----:B------:R-:W3:Y:S01]  /*2460*/  @P1 LDG.E.128 R24, desc[UR6][R16.64] ;  /* 0x0000000610181981 */ /* 0x000ee2000c1e1d00 */
[----:B------:R-:W-:Y:S02]  /*2470*/  CS2R R14, SRZ ;  /* 0x00000000000e7805 */ /* 0x000fe4000001ff00 */
[----:B------:R-:W-:-:S05]  /*2480*/  IADD3.X R23, R39, UR5, RZ, P3, !PT ;  /* 0x0000000527177c10 */ /* 0x000fca0009ffe4ff */
[----:B------:R0:W4:Y:S01]  /*2490*/  @P0 LDG.E.128 R12, desc[UR6][R22.64] ;  /* 0x00000006160c0981 */ /* 0x000122000c1e1d00 */
        /* <DEDUP_REMOVED lines=10> */
[----:B------:R-:W-:Y:S01]  /*2540*/  FSEL R16, R43, 1, P2 ;  /* 0x3f8000002b107808 */ /* 0x000fe20001000000 */
[----:B------:R-:W-:Y:S01]  /*2550*/  FMUL R42, R20, R19 ;  /* 0x00000013142a7220 */ /* 0x000fe20000400000 */
[----:B------:R-:W-:Y:S01]  /*2560*/  IADD3 R20, P2, R32, UR4, RZ ;  /* 0x0000000420147c10 */ /* 0x000fe2000ff5e0ff */
[----:B------:R-:W-:Y:S01]  /*2570*/  FMUL R39, R21, R18 ;  /* 0x0000001215277220 */ /* 0x000fe20000400000 */
[----:B------:R-:W-:Y:S02]  /*2580*/  CS2R R18, SRZ ;  /* 0x0000000000127805 */ /* 0x000fe4000001ff00 */
        /* <DEDUP_REMOVED lines=8> */
[----:B------:R-:W-:-:S05]  /*2610*/  FMUL R9, R10, 1.4426950216293334961 ;  /* 0x3fb8aa3b0a097820 */ /* 0x000fca0000400000 */
[----:B------:R-:W-:-:S07]  /*2620*/  FSETP.GEU.AND P6, PT, R9, -126, PT ;  /* 0xc2fc00000900780b */ /* 0x000fce0003fce000 */
[----:B------:R-:W-:-:S04]  /*2630*/  @!P3 FMUL R8, R8, 0.5 ;  /* 0x3f0000000808b820 */ /* 0x000fc80000400000 */
[----:B------:R-:W1:Y:S02]  /*2640*/  MUFU.EX2 R10, R8 ;  /* 0x00000008000a7308 */ /* 0x000e640000000800 */
[----:B------:R-:W-:-:S06]  /*2650*/  @!P6 FMUL R9, R9, 0.5 ;  /* 0x3f0000000909e820 */ /* 0x000fcc0000400000 */
[----:B0-----:R-:W0:Y:S01]  /*2660*/  MUFU.EX2 R20, R9 ;  /* 0x0000000900147308 */ /* 0x001e220000000800 */
[----:B-1----:R-:W-:-:S04]  /*2670*/  @!P3 FMUL R10, R10, R10 ;  /* 0x0000000a0a0ab220 */ /* 0x002fc80000400000 */
[----:B------:R-:W-:Y:S01]  /*2680*/  FADD R21, R10, 1 ;  /* 0x3f8000000a157421 */ /* 0x000fe20000000000 */
[----:B0-----:R-:W-:-:S04]  /*2690*/  @!P6 FMUL R20, R20, R20 ;  /* 0x000000141414e220 */ /* 0x001fc80000400000 */
[----:B------:R-:W-:Y:S01]  /*26a0*/  FSETP.GT.AND P3, PT, R21, 8.50705917302346158658e+37, PT ;  /* 0x7e8000001500780b */ /* 0x000fe20003f64000 */
[----:B------:R-:W-:-:S12]  /*26b0*/  FADD R9, R20, 1 ;  /* 0x3f80000014097421 */ /* 0x000fd80000000000 */
[----:B------:R-:W-:-:S04]  /*26c0*/  @P3 FMUL R21, R21, 0.25 ;  /* 0x3e80000015153820 */ /* 0x000fc80000400000 */
[----:B------:R-:W-:Y:S01]  /*26d0*/  MUFU.RCP R20, R21 ;  /* 0x0000001500147308 */ /* 0x000fe20000001000 */
[----:B---3--:R-:W-:Y:S01]  /*26e0*/  FADD R24, RZ, -R24 ;  /* 0x80000018ff187221 */ /* 0x008fe20000000000 */
[----:B------:R-:W-:Y:S01]  /*26f0*/  FADD R25, RZ, -R25 ;  /* 0x80000019ff197221 */ /* 0x000fe20000000000 */
[----:B------:R-:W-:Y:S02]  /*2700*/  FADD R26, RZ, -R26 ;  /* 0x8000001aff1a7221 */ /* 0x000fe40000000000 */
[----:B------:R-:W-:Y:S01]  /*2710*/  FMUL R24, R24, 1.4426950216293334961 ;  /* 0x3fb8aa3b18187820 */ /* 0x000fe20000400000 */
[----:B------:R-:W-:Y:S01]  /*2720*/  FMUL R25, R25, 1.4426950216293334961 ;  /* 0x3fb8aa3b19197820 */ /* 0x000fe20000400000 */
[----:B------:R-:W-:-:S03]  /*2730*/  FMUL R31, R26, 1.4426950216293334961 ;  /* 0x3fb8aa3b1a1f7820 */ /* 0x000fc60000400000 */
[----:B------:R-:W-:Y:S02]  /*2740*/  FSETP.GEU.AND P4, PT, R24, -126, PT ;  /* 0xc2fc00001800780b */ /* 0x000fe40003f8e000 */
[----:B------:R-:W-:Y:S02]  /*2750*/  FSETP.GEU.AND P5, PT, R25, -126, PT ;  /* 0xc2fc00001900780b */ /* 0x000fe40003fae000 */
[----:B------:R-:W-:-:S09]  /*2760*/  FSETP.GEU.AND P2, PT, R31, -126, PT ;  /* 0xc2fc00001f00780b */ /* 0x000fd20003f4e000 */
[----:B------:R-:W-:Y:S02]  /*2770*/  @!P4 FMUL R24, R24, 0.5 ;  /* 0x3f0000001818c820 */ /* 0x000fe40000400000 */
[----:B------:R-:W-:Y:S02]  /*2780*/  @!P5 FMUL R25, R25, 0.5 ;  /* 0x3f0000001919d820 */ /* 0x000fe40000400000 */
[----:B------:R-:W0:Y:S01]  /*2790*/  MUFU.EX2 R22, R24 ;  /* 0x0000001800167308 */ /* 0x000e220000000800 */
[----:B------:R-:W-:-:S07]  /*27a0*/  @!P2 FMUL R31, R31, 0.5 ;  /* 0x3f0000001f1fa820 */ /* 0x000fce0000400000 */
[----:B------:R-:W1:Y:S08]  /*27b0*/  MUFU.EX2 R26, R25 ;  /* 0x00000019001a7308 */ /* 0x000e700000000800 */
[----:B------:R-:W3:Y:S01]  /*27c0*/  MUFU.EX2 R10, R31 ;  /* 0x0000001f000a7308 */ /* 0x000ee20000000800 */
[----:B0-----:R-:W-:-:S04]  /*27d0*/  @!P4 FMUL R22, R22, R22 ;  /* 0x000000161616c220 */ /* 0x001fc80000400000 */
[----:B------:R-:W-:Y:S01]  /*27e0*/  FADD R8, R22, 1 ;  /* 0x3f80000016087421 */ /* 0x000fe20000000000 */
[----:B-1----:R-:W-:Y:S01]  /*27f0*/  @!P5 FMUL R26, R26, R26 ;  /* 0x0000001a1a1ad220 */ /* 0x002fe20000400000 */
[----:B------:R-:W-:-:S03]  /*2800*/  FSETP.GT.AND P5, PT, R9, 8.50705917302346158658e+37, PT ;  /* 0x7e8000000900780b */ /* 0x000fc60003fa4000 */
[----:B------:R-:W-:Y:S01]  /*2810*/  FADD R25, R26, 1 ;  /* 0x3f8000001a197421 */ /* 0x000fe20000000000 */
[----:B------:R-:W-:Y:S01]  /*2820*/  FSETP.GT.AND P4, PT, R8, 8.50705917302346158658e+37, PT ;  /* 0x7e8000000800780b */ /* 0x000fe20003f84000 */
[----:B---3--:R-:W-:-:S03]  /*2830*/  @!P2 FMUL R10, R10, R10 ;  /* 0x0000000a0a0aa220 */ /* 0x008fc60000400000 */
[----:B------:R-:W-:Y:S01]  /*2840*/  FSETP.GT.AND P2, PT, R25, 8.50705917302346158658e+37, PT ;  /* 0x7e8000001900780b */ /* 0x000fe20003f44000 */
[----:B------:R-:W-:-:S04]  /*2850*/  FADD R10, R10, 1 ;  /* 0x3f8000000a0a7421 */ /* 0x000fc80000000000 */
[----:B------:R-:W-:Y:S01]  /*2860*/  @P5 FMUL R9, R9, 0.25 ;  /* 0x3e80000009095820 */ /* 0x000fe20000400000 */
[----:B------:R-:W-:-:S03]  /*2870*/  FSETP.GT.AND P6, PT, R10, 8.50705917302346158658e+37, PT ;  /* 0x7e8000000a00780b */ /* 0x000fc60003fc4000 */
[----:B------:R-:W-:Y:S02]  /*2880*/  @P4 FMUL R8, R8, 0.25 ;  /* 0x3e80000008084820 */ /* 0x000fe40000400000 */
[----:B------:R-:W0:Y:S02]  /*2890*/  MUFU.RCP R9, R9 ;  /* 0x0000000900097308 */ /* 0x000e240000001000 */
[----:B------:R-:W-:Y:S01]  /*28a0*/  @P2 FMUL R25, R25, 0.25 ;  /* 0x3e80000019192820 */ /* 0x000fe20000400000 */
[----:B----4-:R-:W-:Y:S01]  /*28b0*/  FMUL R12, R23, R12 ;  /* 0x0000000c170c7220 */ /* 0x010fe20000400000 */
[----:B------:R-:W-:-:S04]  /*28c0*/  FSEL R23, R43, 1, P3 ;  /* 0x3f8000002b177808 */ /* 0x000fc80001800000 */
[----:B------:R-:W1:Y:S01]  /*28d0*/  MUFU.RCP R8, R8 ;  /* 0x0000000800087308 */ /* 0x000e620000001000 */
[----:B------:R-:W-:Y:S01]  /*28e0*/  @P6 FMUL R10, R10, 0.25 ;  /* 0x3e8000000a0a6820 */ /* 0x000fe20000400000 */
[----:B------:R-:W-:Y:S01]  /*28f0*/  FSEL R22, R43, 1, P5 ;  /* 0x3f8000002b167808 */ /* 0x000fe20002800000 */
[----:B------:R-:W-:-:S05]  /*2900*/  FMUL R20, R20, R23 ;  /* 0x0000001714147220 */ /* 0x000fca0000400000 */
[----:B------:R-:W3:Y:S01]  /*2910*/  MUFU.RCP R25, R25 ;  /* 0x0000001900197308 */ /* 0x000ee20000001000 */
[----:B0-----:R-:W-:Y:S01]  /*2920*/  FMUL R9, R9, R22 ;  /* 0x0000001609097220 */ /* 0x001fe20000400000 */
[----:B------:R-:W-:-:S06]  /*2930*/  FMUL R32, R20, R13 ;  /* 0x0000000d14207220 */ /* 0x000fcc0000400000 */
[----:B------:R-:W0:Y:S01]  /*2940*/  MUFU.RCP R34, R10 ;  /* 0x0000000a00227308 */ /* 0x000e220000001000 */
[----:B------:R-:W-:Y:S01]  /*2950*/  FSEL R13, R43, 1, P4 ;  /* 0x3f8000002b0d7808 */ /* 0x000fe20002000000 */
[----:B------:R-:W-:Y:S01]  /*2960*/  FMUL R14, R9, R14 ;  /* 0x0000000e090e7220 */ /* 0x000fe20000400000 */
[C---:B------:R-:W-:Y:S02]  /*2970*/  FSEL R20, R43.reuse, 1, P2 ;  /* 0x3f8000002b147808 */ /* 0x040fe40001000000 */
[----:B------:R-:W-:Y:S01]  /*2980*/  FSEL R9, R43, 1, P6 ;  /* 0x3f8000002b097808 */ /* 0x000fe20003000000 */
[----:B-1----:R-:W-:Y:S01]  /*2990*/  FMUL R13, R8, R13 ;  /* 0x0000000d080d7220 */ /* 0x002fe20000400000 */
[----:B------:R-:W-:Y:S01]  /*29a0*/  IADD3 R8, P2, R36, UR8, RZ ;  /* 0x0000000824087c10 */ /* 0x000fe2000ff5e0ff */
[----:B---3--:R-:W-:Y:S01]  /*29b0*/  FMUL R25, R25, R20 ;  /* 0x0000001419197220 */ /* 0x008fe20000400000 */
[----:B------:R-:W-:Y:S02]  /*29c0*/  CS2R R20, SRZ ;  /* 0x0000000000147805 */ /* 0x000fe4000001ff00 */
[----:B------:R-:W-:Y:S01]  /*29d0*/  CS2R R22, SRZ ;  /* 0x0000000000167805 */ /* 0x000fe2000001ff00 */
[----:B0-----:R-:W-:Y:S01]  /*29e0*/  FMUL R34, R34, R9 ;  /* 0x0000000922227220 */ /* 0x001fe20000400000 */
[----:B------:R-:W-:-:S05]  /*29f0*/  IADD3.X R9, R28, UR9, RZ, P2, !PT ;  /* 0x000000091c097c10 */ /* 0x000fca00097fe4ff */
[----:B------:R0:W3:Y:S01]  /*2a00*/  @P0 LDG.E.128 R20, desc[UR6][R8.64] ;  /* 0x0000000608140981 */ /* 0x0000e2000c1e1d00 */
[----:B------:R-:W-:Y:S01]  /*2a10*/  FADD R38, RZ, -R38 ;  /* 0x80000026ff267221 */ /* 0x000fe20000000000 */
[----:B------:R-:W-:Y:S01]  /*2a20*/  FADD R37, RZ, -R37 ;  /* 0x80000025ff257221 */ /* 0x000fe20000000000 */
[----:B------:R-:W-:-:S03]  /*2a30*/  FADD R30, RZ, -R30 ;  /* 0x8000001eff1e7221 */ /* 0x000fc60000000000 */
[----:B------:R-:W-:Y:S01]  /*2a40*/  FMUL R37, R37, 1.4426950216293334961 ;  /* 0x3fb8aa3b25257820 */ /* 0x000fe20000400000 */
[----:B------:R-:W-:Y:S01]  /*2a50*/  FMUL R30, R30, 1.4426950216293334961 ;  /* 0x3fb8aa3b1e1e7820 */ /* 0x000fe20000400000 */
[----:B------:R-:W-:-:S03]  /*2a60*/  FADD R27, RZ, -R27 ;  /* 0x8000001bff1b7221 */ /* 0x000fc60000000000 */
[----:B------:R-:W-:Y:S01]  /*2a70*/  FSETP.GEU.AND P6, PT, R37, -126, PT ;  /* 0xc2fc00002500780b */ /* 0x000fe20003fce000 */
[----:B--2---:R-:W-:Y:S01]  /*2a80*/  FFMA R13, R13, R16, -R54 ;  /* 0x000000100d0d7223 */ /* 0x004fe20000000836 */
[----:B------:R-:W-:-:S05]  /*2a90*/  FMUL R16, R38, 1.4426950216293334961 ;  /* 0x3fb8aa3b26107820 */ /* 0x000fca0000400000 */
[----:B------:R-:W-:Y:S01]  /*2aa0*/  FSETP.GEU.AND P5, PT, R16, -126, PT ;  /* 0xc2fc00001000780b */ /* 0x000fe20003fae000 */
[----:B------:R-:W-:Y:S01]  /*2ab0*/  FADD R29, RZ, -R29 ;  /* 0x8000001dff1d7221 */ /* 0x000fe20000000000 */
[----:B------:R-:W-:Y:S01]  /*2ac0*/  FSETP.GEU.AND P2, PT, R30, -126, PT ;  /* 0xc2fc00001e00780b */ /* 0x000fe20003f4e000 */
[----:B------:R-:W-:Y:S02]  /*2ad0*/  FMUL R10, R27, 1.4426950216293334961 ;  /* 0x3fb8aa3b1b0a7820 */ /* 0x000fe40000400000 */
[----:B------:R-:W-:Y:S01]  /*2ae0*/  FMUL R29, R29, 1.4426950216293334961 ;  /* 0x3fb8aa3b1d1d7820 */ /* 0x000fe20000400000 */
[----:B------:R-:W-:Y:S02]  /*2af0*/  @!P6 FMUL R37, R37, 0.5 ;  /* 0x3f0000002525e820 */ /* 0x000fe40000400000 */
[----:B------:R-:W-:Y:S02]  /*2b00*/  FSETP.GEU.AND P4, PT, R10, -126, PT ;  /* 0xc2fc00000a00780b */ /* 0x000fe40003f8e000 */
[----:B------:R-:W-:-:S03]  /*2b10*/  FSETP.GEU.AND P3, PT, R29, -126, PT ;  /* 0xc2fc00001d00780b */ /* 0x000fc60003f6e000 */
[----:B------:R-:W-:Y:S01]  /*2b20*/  @!P5 FMUL R16, R16, 0.5 ;  /* 0x3f0000001010d820 */ /* 0x000fe20000400000 */
[----:B0-----:R-:W0:Y:S01]  /*2b30*/  MUFU.EX2 R8, R37 ;  /* 0x0000002500087308 */ /* 0x001e220000000800 */
[----:B------:R-:W-:-:S07]  /*2b40*/  @!P2 FMUL R30, R30, 0.5 ;  /* 0x3f0000001e1ea820 */ /* 0x000fce0000400000 */
[----:B------:R-:W1:Y:S01]  /*2b50*/  MUFU.EX2 R16, R16 ;  /* 0x0000001000107308 */ /* 0x000e620000000800 */
[----:B------:R-:W-:Y:S01]  /*2b60*/  @!P4 FMUL R10, R10, 0.5 ;  /* 0x3f0000000a0ac820 */ /* 0x000fe20000400000 */
[----:B------:R-:W-:-:S06]  /*2b70*/  @!P3 FMUL R29, R29, 0.5 ;  /* 0x3f0000001d1db820 */ /* 0x000fcc0000400000 */
[----:B------:R-:W2:Y:S01]  /*2b80*/  MUFU.EX2 R9, R30 ;  /* 0x0000001e00097308 */ /* 0x000ea20000000800 */
[----:B0-----:R-:W-:-:S07]  /*2b90*/  @!P6 FMUL R8, R8, R8 ;  /* 0x000000080808e220 */ /* 0x001fce0000400000 */
[----:B------:R-:W0:Y:S01]  /*2ba0*/  MUFU.EX2 R24, R10 ;  /* 0x0000000a00187308 */ /* 0x000e220000000800 */
[----:B-1----:R-:W-:Y:S01]  /*2bb0*/  @!P5 FMUL R16, R16, R16 ;  /* 0x000000101010d220 */ /* 0x002fe20000400000 */
[----:B------:R-:W-:-:S06]  /*2bc0*/  FADD R8, R8, 1 ;  /* 0x3f80000008087421 */ /* 0x000fcc0000000000 */
[----:B------:R-:W1:Y:S01]  /*2bd0*/  MUFU.EX2 R10, R29 ;  /* 0x0000001d000a7308 */ /* 0x000e620000000800 */
[----:B------:R-:W-:Y:S01]  /*2be0*/  FADD R16, R16, 1 ;  /* 0x3f80000010107421 */ /* 0x000fe20000000000 */
[----:B--2---:R-:W-:Y:S01]  /*2bf0*/  @!P2 FMUL R9, R9, R9 ;  /* 0x000000090909a220 */ /* 0x004fe20000400000 */
[----:B------:R-:W-:-:S03]  /*2c00*/  FSETP.GT.AND P2, PT, R8, 8.50705917302346158658e+37, PT ;  /* 0x7e8000000800780b */ /* 0x000fc60003f44000 */
[----:B------:R-:W-:Y:S01]  /*2c10*/  FSETP.GT.AND P5, PT, R16, 8.50705917302346158658e+37, PT ;  /* 0x7e8000001000780b */ /* 0x000fe20003fa4000 */
[----:B------:R-:W-:Y:S01]  /*2c20*/  FADD R26, R9, 1 ;  /* 0x3f800000091a7421 */ /* 0x000fe20000000000 */
[----:B0-----:R-:W-:Y:S01]  /*2c30*/  @!P4 FMUL R24, R24, R24 ;  /* 0x000000181818c220 */ /* 0x001fe20000400000 */
[----:B-1----:R-:W-:-:S03]  /*2c40*/  @!P3 FMUL R10, R10, R10 ;  /* 0x0000000a0a0ab220 */ /* 0x002fc60000400000 */
[----:B------:R-:W-:-:S04]  /*2c50*/  FSETP.GT.AND P3, PT, R26, 8.50705917302346158658e+37, PT ;  /* 0x7e8000001a00780b */ /* 0x000fc80003f64000 */
[----:B------:R-:W-:-:S03]  /*2c60*/  @P2 FMUL R8, R8, 0.25 ;  /* 0x3e80000008082820 */ /* 0x000fc60000400000 */
[----:B------:R-:W-:Y:S01]  /*2c70*/  @P5 FMUL R16, R16, 0.25 ;  /* 0x3e80000010105820 */ /* 0x000fe20000400000 */
[----:B------:R-:W-:-:S03]  /*2c80*/  FADD R27, R24, 1 ;  /* 0x3f800000181b7421 */ /* 0x000fc60000000000 */
[----:B------:R-:W0:Y:S02]  /*2c90*/  MUFU.RCP R24, R16 ;  /* 0x0000001000187308 */ /* 0x000e240000001000 */
[----:B------:R-:W-:-:S06]  /*2ca0*/  @P3 FMUL R26, R26, 0.25 ;  /* 0x3e8000001a1a3820 */ /* 0x000fcc0000400000 */
[----:B------:R-:W1:Y:S01]  /*2cb0*/  MUFU.RCP R8, R8 ;  /* 0x0000000800087308 */ /* 0x000e620000001000 */
[----:B------:R-:W-:Y:S01]  /*2cc0*/  FFMA R17, R25, R17, -R56 ;  /* 0x0000001119117223 */ /* 0x000fe20000000838 */
[C---:B------:R-:W-:Y:S02]  /*2cd0*/  FSEL R25, R43.reuse, 1, P5 ;  /* 0x3f8000002b197808 */ /* 0x040fe40002800000 */
[----:B------:R-:W-:-:S04]  /*2ce0*/  FSEL R29, R43, 1, P2 ;  /* 0x3f8000002b1d7808 */ /* 0x000fc80001000000 */
[----:B------:R-:W2:Y:S01]  /*2cf0*/  MUFU.RCP R26, R26 ;  /* 0x0000001a001a7308 */ /* 0x000ea20000001000 */
[----:B0-----:R-:W-:Y:S01]  /*2d00*/  FMUL R24, R24, R25 ;  /* 0x0000001918187220 */ /* 0x001fe20000400000 */
[----:B------:R-:W-:Y:S02]  /*2d10*/  IADD3 R58, P2, R36, UR4, RZ ;  /* 0x00000004243a7c10 */ /* 0x000fe4000ff5e0ff */
[----:B------:R-:W-:Y:S01]  /*2d20*/  CS2R R30, SRZ ;  /* 0x00000000001e7805 */ /* 0x000fe2000001ff00 */
[----:B------:R-:W-:Y:S01]  /*2d30*/  FADD R10, R10, 1 ;  /* 0x3f8000000a0a7421 */ /* 0x000fe20000000000 */
[----:B------:R-:W-:Y:S01]  /*2d40*/  FSETP.GT.AND P4, PT, R27, 8.50705917302346158658e+37, PT ;  /* 0x7e8000001b00780b */ /* 0x000fe20003f84000 */
[----:B------:R-:W0:Y:S01]  /*2d50*/  LDC.64 R36, c[0x0][0x258] ;  /* 0x00009600ff247b82 */ /* 0x000e220000000a00 */
[----:B-1----:R-:W-:Y:S01]  /*2d60*/  FMUL R25, R8, R29 ;  /* 0x0000001d08197220 */ /* 0x002fe20000400000 */
[----:B------:R-:W-:Y:S02]  /*2d70*/  FSEL R29, R43, 1, P3 ;  /* 0x3f8000002b1d7808 */ /* 0x000fe40001800000 */
[----:B------:R-:W-:-:S03]  /*2d80*/  IADD3.X R59, R28, UR5, RZ, P2, !PT ;  /* 0x000000051c3b7c10 */ /* 0x000fc600097fe4ff */
[----:B--2---:R-:W-:Y:S01]  /*2d90*/  FMUL R26, R26, R29 ;  /* 0x0000001d1a1a7220 */ /* 0x004fe20000400000 */
[----:B------:R-:W-:-:S06]  /*2da0*/  CS2R R28, SRZ ;  /* 0x00000000001c7805 */ /* 0x000fcc000001ff00 */
[----:B------:R-:W2:Y:S01]  /*2db0*/  @P0 LDG.E.128 R28, desc[UR6][R58.64] ;  /* 0x000000063a1c0981 */ /* 0x000ea2000c1e1d00 */
[----:B------:R-:W-:Y:S01]  /*2dc0*/  FSETP.GT.AND P6, PT, R10, 8.50705917302346158658e+37, PT ;  /* 0x7e8000000a00780b */ /* 0x000fe20003fc4000 */
[----:B------:R-:W-:-:S04]  /*2dd0*/  @P4 FMUL R27, R27, 0.25 ;  /* 0x3e8000001b1b4820 */ /* 0x000fc80000400000 */
[----:B------:R-:W-:Y:S08]  /*2de0*/  MUFU.RCP R9, R27 ;  /* 0x0000001b00097308 */ /* 0x000ff00000001000 */
[----:B------:R-:W-:-:S04]  /*2df0*/  @P6 FMUL R10, R10, 0.25 ;  /* 0x3e8000000a0a6820 */ /* 0x000fc80000400000 */
[----:B------:R-:W1:Y:S01]  /*2e00*/  MUFU.RCP R27, R10 ;  /* 0x0000000a001b7308 */ /* 0x000e620000001000 */
[----:B------:R-:W4:Y:S01]  /*2e10*/  S2R R38, SR_TID.X ;  /* 0x0000000000267919 */ /* 0x000f220000002100 */
[----:B------:R-:W-:Y:S02]  /*2e20*/  LEA R55, R7, R2, 0xf ;  /* 0x0000000207377211 */ /* 0x000fe400078e78ff */
[----:B------:R-:W-:Y:S02]  /*2e30*/  FSEL R8, R43, 1, P6 ;  /* 0x3f8000002b087808 */ /* 0x000fe40003000000 */
[----:B------:R-:W-:Y:S01]  /*2e40*/  LEA R7, R6, R55, 0x7 ;  /* 0x0000003706077211 */ /* 0x000fe200078e38ff */
[----:B------:R-:W-:-:S04]  /*2e50*/  FADD R46, RZ, -R46 ;  /* 0x8000002eff2e7221 */ /* 0x000fc80000000000 */
[----:B0-----:R-:W-:-:S04]  /*2e60*/  IMAD.WIDE R6, R7, 0x4, R36 ;  /* 0x0000000407067825 */ /* 0x001fc800078e0224 */
[----:B-1----:R-:W-:Y:S01]  /*2e70*/  FMUL R27, R27, R8 ;  /* 0x000000081b1b7220 */ /* 0x002fe20000400000 */
[----:B------:R-:W-:-:S04]  /*2e80*/  FADD R45, RZ, -R45 ;  /* 0x8000002dff2d7221 */ /* 0x000fc80000000000 */
[----:B------:R0:W-:Y:S01]  /*2e90*/  @P1 STG.E.128 desc[UR6][R6.64], R24 ;  /* 0x0000001806001986 */ /* 0x0001e2000c101d06 */
[----:B------:R-:W-:Y:S01]  /*2ea0*/  FFMA R34, R34, R18, -R39 ;  /* 0x0000001222227223 */ /* 0x000fe20000000827 */
[----:B------:R-:W-:Y:S01]  /*2eb0*/  FADD R47, RZ, -R47 ;  /* 0x8000002fff2f7221 */ /* 0x000fe20000000000 */
[----:B------:R-:W-:-:S03]  /*2ec0*/  FSEL R18, R43, 1, P4 ;  /* 0x3f8000002b127808 */ /* 0x000fc60002000000 */
[----:B------:R-:W-:Y:S01]  /*2ed0*/  FMUL R47, R47, 1.4426950216293334961 ;  /* 0x3fb8aa3b2f2f7820 */ /* 0x000fe20000400000 */
[----:B------:R-:W-:Y:S01]  /*2ee0*/  FADD R44, RZ, -R44 ;  /* 0x8000002cff2c7221 */ /* 0x000fe20000000000 */
[----:B------:R-:W-:Y:S01]  /*2ef0*/  FMUL R9, R9, R18 ;  /* 0x0000001209097220 */ /* 0x000fe20000400000 */
[----:B0-----:R-:W-:Y:S01]  /*2f00*/  FMUL R25, R46, 1.4426950216293334961 ;  /* 0x3fb8aa3b2e197820 */ /* 0x001fe20000400000 */
[----:B------:R-:W-:-:S04]  /*2f10*/  FMUL R24, R45, 1.4426950216293334961 ;  /* 0x3fb8aa3b2d187820 */ /* 0x000fc80000400000 */
[----:B------:R-:W-:Y:S02]  /*2f20*/  FSETP.GEU.AND P3, PT, R25, -126, PT ;  /* 0xc2fc00001900780b */ /* 0x000fe40003f6e000 */
[----:B------:R-:W-:Y:S01]  /*2f30*/  FSETP.GEU.AND P1, PT, R24, -126, PT ;  /* 0xc2fc00001800780b */ /* 0x000fe20003f2e000 */
[----:B------:R-:W-:Y:S01]  /*2f40*/  FFMA R7, R9, R19, -R42 ;  /* 0x0000001309077223 */ /* 0x000fe2000000082a */
[----:B------:R-:W-:Y:S01]  /*2f50*/  FSETP.GEU.AND P2, PT, R47, -126, PT ;  /* 0xc2fc00002f00780b */ /* 0x000fe20003f4e000 */
[----:B------:R-:W-:Y:S01]  /*2f60*/  FMUL R19, R44, 1.4426950216293334961 ;  /* 0x3fb8aa3b2c137820 */ /* 0x000fe20000400000 */
[----:B----4-:R-:W-:Y:S02]  /*2f70*/  SHF.R.U32.HI R57, RZ, 0x3, R38 ;  /* 0x00000003ff397819 */ /* 0x010fe40000011626 */
[----:B------:R-:W-:Y:S02]  /*2f80*/  SHF.L.U32 R2, R38, 0x7, RZ ;  /* 0x0000000726027819 */ /* 0x000fe400000006ff */
[----:B------:R-:W-:-:S03]  /*2f90*/  SGXT.U32 R57, R57, 0x4 ;  /* 0x000000043939781a */ /* 0x000fc60000000000 */
[----:B------:R-:W-:Y:S01]  /*2fa0*/  @!P3 FMUL R25, R25, 0.5 ;  /* 0x3f0000001919b820 */ /* 0x000fe20000400000 */
[----:B------:R-:W-:Y:S02]  /*2fb0*/  LOP3.LUT R2, R2, 0x380, RZ, 0xc0, !PT ;  /* 0x0000038002027812 */ /* 0x000fe400078ec0ff */
[----:B------:R-:W-:Y:S01]  /*2fc0*/  FSETP.GEU.AND P5, PT, R19, -126, PT ;  /* 0xc2fc00001300780b */ /* 0x000fe20003fae000 */
[----:B------:R-:W-:Y:S01]  /*2fd0*/  FADD R11, RZ, -R11 ;  /* 0x8000000bff0b7221 */ /* 0x000fe20000000000 */
[C---:B------:R-:W-:Y:S01]  /*2fe0*/  LOP3.LUT R57, R2.reuse, R57, RZ, 0xfc, !PT ;  /* 0x0000003902397212 */ /* 0x040fe200078efcff */
[----:B------:R-:W0:Y:S01]  /*2ff0*/  MUFU.EX2 R25, R25 ;  /* 0x0000001900197308 */ /* 0x000e220000000800 */
[----:B------:R-:W-:Y:S01]  /*3000*/  LOP3.LUT R8, R2, 0x20, RZ, 0xfc, !PT ;  /* 0x0000002002087812 */ /* 0x000fe200078efcff */
[----:B------:R-:W-:Y:S01]  /*3010*/  @!P1 FMUL R24, R24, 0.5 ;  /* 0x3f00000018189820 */ /* 0x000fe20000400000 */
[----:B------:R-:W-:Y:S01]  /*3020*/  @!P2 FMUL R47, R47, 0.5 ;  /* 0x3f0000002f2fa820 */ /* 0x000fe20000400000 */
[C---:B------:R-:W-:Y:S01]  /*3030*/  LOP3.LUT R16, R2.reuse, 0x40, RZ, 0xfc, !PT ;  /* 0x0000004002107812 */ /* 0x040fe200078efcff */
[----:B------:R-:W-:Y:S01]  /*3040*/  FMUL R10, R11, 1.4426950216293334961 ;  /* 0x3fb8aa3b0b0a7820 */ /* 0x000fe20000400000 */
[----:B------:R-:W-:-:S02]  /*3050*/  LOP3.LUT R6, R2, 0x60, RZ, 0xfc, !PT ;  /* 0x0000006002067812 */ /* 0x000fc400078efcff */
[-C--:B------:R-:W-:Y:S01]  /*3060*/  LEA.HI R18, R2, R57.reuse, RZ, 0x1b ;  /* 0x0000003902127211 */ /* 0x080fe200078fd8ff */
[----:B------:R-:W1:Y:S01]  /*3070*/  MUFU.EX2 R9, R24 ;  /* 0x0000001800097308 */ /* 0x000e620000000800 */
[----:B------:R-:W-:Y:S01]  /*3080*/  LEA.HI R2, R8, R57, RZ, 0x1b ;  /* 0x0000003908027211 */ /* 0x000fe200078fd8ff */
[----:B------:R-:W-:-:S06]  /*3090*/  @!P5 FMUL R19, R19, 0.5 ;  /* 0x3f0000001313d820 */ /* 0x000fcc0000400000 */
[----:B------:R-:W4:Y:S01]  /*30a0*/  MUFU.EX2 R8, R47 ;  /* 0x0000002f00087308 */ /* 0x000f220000000800 */
[----:B0-----:R-:W-:-:S04]  /*30b0*/  @!P3 FMUL R25, R25, R25 ;  /* 0x000000191919b220 */ /* 0x001fc80000400000 */
[----:B------:R-:W-:Y:S01]  /*30c0*/  FADD R25, R25, 1 ;  /* 0x3f80000019197421 */ /* 0x000fe20000000000 */
[----:B-1----:R-:W-:-:S04]  /*30d0*/  @!P1 FMUL R9, R9, R9 ;  /* 0x0000000909099220 */ /* 0x002fc80000400000 */
[----:B------:R-:W-:Y:S01]  /*30e0*/  FSETP.GT.AND P3, PT, R25, 8.50705917302346158658e+37, PT ;  /* 0x7e8000001900780b */ /* 0x000fe20003f64000 */
[----:B------:R-:W-:Y:S01]  /*30f0*/  FADD R24, R9, 1 ;  /* 0x3f80000009187421 */ /* 0x000fe20000000000 */
[----:B----4-:R-:W-:Y:S01]  /*3100*/  @!P2 FMUL R8, R8, R8 ;  /* 0x000000080808a220 */ /* 0x010fe20000400000 */
[----:B------:R-:W-:Y:S02]  /*3110*/  FSETP.GEU.AND P2, PT, R10, -126, PT ;  /* 0xc2fc00000a00780b */ /* 0x000fe40003f4e000 */
[----:B------:R-:W-:Y:S01]  /*3120*/  FSEL R26, R43, 1, P3 ;  /* 0x3f8000002b1a7808 */ /* 0x000fe20001800000 */
[----:B------:R-:W-:-:S07]  /*3130*/  FADD R8, R8, 1 ;  /* 0x3f80000008087421 */ /* 0x000fce0000000000 */
[----:B------:R-:W-:-:S03]  /*3140*/  @P3 FMUL R25, R25, 0.25 ;  /* 0x3e80000019193820 */ /* 0x000fc60000400000 */
[----:B------:R-:W-:Y:S01]  /*3150*/  @!P2 FMUL R10, R10, 0.5 ;  /* 0x3f0000000a0aa820 */ /* 0x000fe20000400000 */
[----:B---3--:R-:W-:Y:S01]  /*3160*/  FADD R20, RZ, -R20 ;  /* 0x80000014ff147221 */ /* 0x008fe20000000000 */
[----:B------:R-:W-:-:S03]  /*3170*/  FADD R21, RZ, -R21 ;  /* 0x80000015ff157221 */ /* 0x000fc60000000000 */
[----:B------:R-:W-:Y:S01]  /*3180*/  FMUL R11, R20, 1.4426950216293334961 ;  /* 0x3fb8aa3b140b7820 */ /* 0x000fe20000400000 */
[----:B------:R-:W-:Y:S02]  /*3190*/  FMUL R20, R21, 1.4426950216293334961 ;  /* 0x3fb8aa3b15147820 */ /* 0x000fe40000400000 */
[----:B------:R-:W0:Y:S02]  /*31a0*/  MUFU.EX2 R21, R19 ;  /* 0x0000001300157308 */ /* 0x000e240000000800 */
[----:B------:R-:W-:Y:S01]  /*31b0*/  FSETP.GEU.AND P4, PT, R11, -126, PT ;  /* 0xc2fc00000b00780b */ /* 0x000fe20003f8e000 */
[----:B------:R-:W-:-:S12]  /*31c0*/  FADD R22, RZ, -R22 ;  /* 0x80000016ff167221 */ /* 0x000fd80000000000 */
[----:B------:R-:W-:Y:S01]  /*31d0*/  @!P4 FMUL R11, R11, 0.5 ;  /* 0x3f0000000b0bc820 */ /* 0x000fe20000400000 */
[----:B0-----:R-:W-:Y:S01]  /*31e0*/  @!P5 FMUL R21, R21, R21 ;  /* 0x000000151515d220 */ /* 0x001fe20000400000 */
[----:B------:R-:W-:Y:S01]  /*31f0*/  FSETP.GT.AND P5, PT, R24, 8.50705917302346158658e+37, PT ;  /* 0x7e8000001800780b */ /* 0x000fe20003fa4000 */
[----:B------:R-:W-:-:S03]  /*3200*/  FMUL R19, R22, 1.4426950216293334961 ;  /* 0x3fb8aa3b16137820 */ /* 0x000fc60000400000 */
[----:B------:R-:W0:Y:S01]  /*3210*/  MUFU.EX2 R11, R11 ;  /* 0x0000000b000b7308 */ /* 0x000e220000000800 */
[----:B------:R-:W-:Y:S01]  /*3220*/  FADD R22, R21, 1 ;  /* 0x3f80000015167421 */ /* 0x000fe20000000000 */
[----:B------:R-:W-:-:S04]  /*3230*/  FADD R23, RZ, -R23 ;  /* 0x80000017ff177221 */ /* 0x000fc80000000000 */
[----:B------:R-:W-:Y:S01]  /*3240*/  FSETP.GT.AND P3, PT, R22, 8.50705917302346158658e+37, PT ;  /* 0x7e8000001600780b */ /* 0x000fe20003f64000 */
[----:B------:R-:W-:Y:S01]  /*3250*/  FMUL R21, R23, 1.4426950216293334961 ;  /* 0x3fb8aa3b17157820 */ /* 0x000fe20000400000 */
[----:B------:R-:W1:Y:S01]  /*3260*/  MUFU.EX2 R10, R10 ;  /* 0x0000000a000a7308 */ /* 0x000e620000000800 */
[----:B------:R-:W-:Y:S01]  /*3270*/  FSETP.GEU.AND P1, PT, R20, -126, PT ;  /* 0xc2fc00001400780b */ /* 0x000fe20003f2e000 */
[----:B------:R-:W-:Y:S01]  /*3280*/  @P5 FMUL R24, R24, 0.25 ;  /* 0x3e80000018185820 */ /* 0x000fe20000400000 */
[----:B------:R-:W-:Y:S01]  /*3290*/  FSETP.GT.AND P6, PT, R8, 8.50705917302346158658e+37, PT ;  /* 0x7e8000000800780b */ /* 0x000fe20003fc4000 */
[----:B0-----:R-:W-:Y:S01]  /*32a0*/  @!P4 FMUL R11, R11, R11 ;  /* 0x0000000b0b0bc220 */ /* 0x001fe20000400000 */
[----:B------:R-:W-:-:S03]  /*32b0*/  FSETP.GEU.AND P4, PT, R21, -126, PT ;  /* 0xc2fc00001500780b */ /* 0x000fc60003f8e000 */
[----:B------:R-:W0:Y:S01]  /*32c0*/  MUFU.RCP R24, R24 ;  /* 0x0000001800187308 */ /* 0x000e220000001000 */
[----:B------:R-:W3:Y:S02]  /*32d0*/  S2UR UR5, SR_CgaCtaId ;  /* 0x00000000000579c3 */ /* 0x000ee40000008800 */
[----:B------:R-:W-:-:S03]  /*32e0*/  @P3 FMUL R22, R22, 0.25 ;  /* 0x3e80000016163820 */ /* 0x000fc60000400000 */
[----:B------:R-:W-:Y:S01]  /*32f0*/  @!P1 FMUL R20, R20, 0.5 ;  /* 0x3f00000014149820 */ /* 0x000fe20000400000 */
[----:B-1----:R-:W-:Y:S01]  /*3300*/  @!P2 FMUL R10, R10, R10 ;  /* 0x0000000a0a0aa220 */ /* 0x002fe20000400000 */
[----:B------:R-:W-:Y:S01]  /*3310*/  FSETP.GEU.AND P2, PT, R19, -126, PT ;  /* 0xc2fc00001300780b */ /* 0x000fe20003f4e000 */
[----:B------:R1:W-:Y:S01]  /*3320*/  MUFU.RCP R9, R25 ;  /* 0x0000001900097308 */ /* 0x0003e20000001000 */
[----:B------:R-:W-:Y:S01]  /*3330*/  @P6 FMUL R8, R8, 0.25 ;  /* 0x3e80000008086820 */ /* 0x000fe20000400000 */
[----:B------:R-:W-:Y:S01]  /*3340*/  FADD R23, R10, 1 ;  /* 0x3f8000000a177421 */ /* 0x000fe20000000000 */
[----:B------:R-:W-:-:S05]  /*3350*/  @!P4 FMUL R21, R21, 0.5 ;  /* 0x3f0000001515c820 */ /* 0x000fca0000400000 */
[----:B------:R-:W4:Y:S01]  /*3360*/  MUFU.RCP R22, R22 ;  /* 0x0000001600167308 */ /* 0x000f220000001000 */
[----:B-1----:R-:W-:-:S05]  /*3370*/  FSEL R25, R43, 1, P5 ;  /* 0x3f8000002b197808 */ /* 0x002fca0002800000 */
[----:B0-----:R-:W-:Y:S02]  /*3380*/  FMUL R10, R24, R25 ;  /* 0x00000019180a7220 */ /* 0x001fe40000400000 */
[----:B------:R-:W0:Y:S01]  /*3390*/  MUFU.EX2 R20, R20 ;  /* 0x0000001400147308 */ /* 0x000e220000000800 */
[----:B------:R-:W-:Y:S02]  /*33a0*/  FSEL R25, R43, 1, P3 ;  /* 0x3f8000002b197808 */ /* 0x000fe40001800000 */
[----:B------:R-:W-:-:S05]  /*33b0*/  FSETP.GT.AND P3, PT, R23, 8.50705917302346158658e+37, PT ;  /* 0x7e8000001700780b */ /* 0x000fca0003f64000 */
[----:B------:R-:W1:Y:S01]  /*33c0*/  MUFU.RCP R8, R8 ;  /* 0x0000000800087308 */ /* 0x000e620000001000 */
[----:B------:R-:W-:Y:S01]  /*33d0*/  SHF.L.U32 R38, R38, 0x2, RZ ;  /* 0x0000000226267819 */ /* 0x000fe200000006ff */
[----:B------:R-:W-:Y:S01]  /*33e0*/  @!P2 FMUL R19, R19, 0.5 ;  /* 0x3f0000001313a820 */ /* 0x000fe20000400000 */
[----:B------:R-:W-:-:S05]  /*33f0*/  LEA R55, R4, R55, 0x7 ;  /* 0x0000003704377211 */ /* 0x000fca00078e38ff */
[----:B------:R-:W5:Y:S01]  /*3400*/  MUFU.EX2 R21, R21 ;  /* 0x0000001500157308 */ /* 0x000f620000000800 */
[----:B------:R-:W-:Y:S01]  /*3410*/  FADD R4, R11, 1 ;  /* 0x3f8000000b047421 */ /* 0x000fe20000000000 */
[----:B----4-:R-:W-:Y:S01]  /*3420*/  FMUL R11, R22, R25 ;  /* 0x00000019160b7220 */ /* 0x010fe20000400000 */
[----:B------:R-:W-:Y:S01]  /*3430*/  SHF.R.U32.HI R22, RZ, 0x5, R38 ;  /* 0x00000005ff167819 */ /* 0x000fe20000011626 */
[----:B------:R-:W-:Y:S01]  /*3440*/  UMOV UR4, 0x400 ;  /* 0x0000040000047882 */ /* 0x000fe20000000000 */
[----:B------:R-:W-:Y:S01]  /*3450*/  FSEL R27, R43, 1, P6 ;  /* 0x3f8000002b1b7808 */ /* 0x000fe20003000000 */
[----:B0-----:R-:W-:Y:S01]  /*3460*/  @!P1 FMUL R20, R20, R20 ;  /* 0x0000001414149220 */ /* 0x001fe20000400000 */
[----:B------:R-:W-:Y:S01]  /*3470*/  LOP3.LUT R25, R38, 0x1fc, RZ, 0xc0, !PT ;  /* 0x000001fc26197812 */ /* 0x000fe200078ec0ff */
[----:B---3--:R-:W-:Y:S01]  /*3480*/  UPRMT UR4, UR5, 0x654, UR4 ;  /* 0x0000065405047896 */ /* 0x008fe20008000004 */
[----:B------:R-:W-:Y:S01]  /*3490*/  ISETP.GE.AND P1, PT, R0, 0x100, PT ;  /* 0x000001000000780c */ /* 0x000fe20003f26270 */
[----:B------:R-:W0:Y:S01]  /*34a0*/  MUFU.EX2 R19, R19 ;  /* 0x0000001300137308 */ /* 0x000e220000000800 */
[----:B------:R-:W-:Y:S01]  /*34b0*/  SGXT.U32 R22, R22, 0x4 ;  /* 0x000000041616781a */ /* 0x000fe20000000000 */
[----:B------:R-:W-:Y:S01]  /*34c0*/  FMUL R9, R9, R26 ;  /* 0x0000001a09097220 */ /* 0x000fe20000400000 */
[----:B------:R-:W-:Y:S01]  /*34d0*/  @P3 FMUL R23, R23, 0.25 ;  /* 0x3e80000017173820 */ /* 0x000fe20000400000 */
[----:B------:R-:W-:Y:S01]  /*34e0*/  LOP3.LUT R26, R25, 0x200, RZ, 0xfc, !PT ;  /* 0x00000200191a7812 */ /* 0x000fe200078efcff */
[----:B-1----:R-:W-:Y:S01]  /*34f0*/  FMUL R8, R8, R27 ;  /* 0x0000001b08087220 */ /* 0x002fe20000400000 */
[----:B------:R-:W-:Y:S01]  /*3500*/  LEA.HI R16, R16, R57, RZ, 0x1b ;  /* 0x0000003910107211 */ /* 0x000fe200078fd8ff */
[----:B-----5:R-:W-:Y:S01]  /*3510*/  @!P4 FMUL R21, R21, R21 ;  /* 0x000000151515c220 */ /* 0x020fe20000400000 */
[----:B------:R-:W-:Y:S01]  /*3520*/  LEA.HI R6, R6, R57, RZ, 0x1b ;  /* 0x0000003906067211 */ /* 0x000fe200078fd8ff */
[----:B------:R-:W-:Y:S01]  /*3530*/  FADD R24, R20, 1 ;  /* 0x3f80000014187421 */ /* 0x000fe20000000000 */
[----:B------:R-:W-:Y:S01]  /*3540*/  ISETP.LT.AND P5, PT, R35, 0x200, !P1 ;  /* 0x000002002300780c */ /* 0x000fe20004fa1270 */
[----:B------:R1:W3:Y:S01]  /*3550*/  MUFU.RCP R20, R23 ;  /* 0x0000001700147308 */ /* 0x0002e20000001000 */
[----:B------:R-:W-:-:S02]  /*3560*/  IADD3 R27, R25, R22, RZ ;  /* 0x00000016191b7210 */ /* 0x000fc40007ffe0ff */
[-C--:B------:R-:W-:Y:S02]  /*3570*/  LEA R35, R35, R0.reuse, 0x8 ;  /* 0x0000000023237211 */ /* 0x080fe400078e40ff */
[----:B------:R-:W-:Y:S02]  /*3580*/  LEA R22, R18, UR4, 0x2 ;  /* 0x0000000412167c11 */ /* 0x000fe4000f8e10ff */
[C---:B------:R-:W-:Y:S02]  /*3590*/  ISETP.LT.AND P1, PT, R33.reuse, 0x200, !P1 ;  /* 0x000002002100780c */ /* 0x040fe40004f21270 */
[----:B------:R-:W-:Y:S01]  /*35a0*/  LEA R0, R33, R0, 0x8 ;  /* 0x0000000021007211 */ /* 0x000fe200078e40ff */
[----:B------:R-:W-:Y:S01]  /*35b0*/  FADD R33, R21, 1 ;  /* 0x3f80000015217421 */ /* 0x000fe20000000000 */
[----:B------:R-:W-:Y:S02]  /*35c0*/  LEA.HI R25, R26, R25, RZ, 0x1b ;  /* 0x000000191a197211 */ /* 0x000fe400078fd8ff */
[----:B-1----:R-:W-:-:S02]  /*35d0*/  LEA R23, R2, UR4, 0x2 ;  /* 0x0000000402177c11 */ /* 0x002fc4000f8e10ff */
[----:B------:R-:W-:Y:S02]  /*35e0*/  LEA R26, R16, UR4, 0x2 ;  /* 0x00000004101a7c11 */ /* 0x000fe4000f8e10ff */
[----:B------:R-:W-:Y:S01]  /*35f0*/  LEA R21, R6, UR4, 0x2 ;  /* 0x0000000406157c11 */ /* 0x000fe2000f8e10ff */
[----:B------:R-:W-:Y:S01]  /*3600*/  STS [R22], R49 ;  /* 0x0000003116007388 */ /* 0x000fe20000000800 */
[----:B------:R-:W-:-:S03]  /*3610*/  IMAD.WIDE R36, R55, 0x4, R36 ;  /* 0x0000000437247825 */ /* 0x000fc600078e0224 */
[----:B------:R-:W-:Y:S01]  /*3620*/  STS [R23+0x80], R48 ;  /* 0x0000803017007388 */ /* 0x000fe20000000800 */
[----:B0-----:R-:W-:-:S03]  /*3630*/  @!P2 FMUL R19, R19, R19 ;  /* 0x000000131313a220 */ /* 0x001fc60000400000 */
[----:B------:R-:W-:Y:S04]  /*3640*/  STS [R26+0x100], R51 ;  /* 0x000100331a007388 */ /* 0x000fe80000000800 */
[----:B------:R-:W-:Y:S04]  /*3650*/  STS [R21+0x180], R50 ;  /* 0x0001803215007388 */ /* 0x000fe80000000800 */
[----:B------:R-:W-:Y:S04]  /*3660*/  STS [R22+0x40], R53 ;  /* 0x0000403516007388 */ /* 0x000fe80000000800 */
[----:B------:R-:W-:Y:S01]  /*3670*/  STS [R23+0xc0], R52 ;  /* 0x0000c03417007388 */ /* 0x000fe20000000800 */
[----:B------:R-:W-:-:S03]  /*3680*/  FADD R19, R19, 1 ;  /* 0x3f80000013137421 */ /* 0x000fc60000000000 */
[----:B------:R-:W-:Y:S04]  /*3690*/  STS [R26+0x140], R41 ;  /* 0x000140291a007388 */ /* 0x000fe80000000800 */
[----:B------:R0:W-:Y:S04]  /*36a0*/  @P0 STG.E.128 desc[UR6][R36.64], R8 ;  /* 0x0000000824000986 */ /* 0x0001e8000c101d06 */
[----:B------:R-:W-:Y:S01]  /*36b0*/  STS [R21+0x1c0], R40 ;  /* 0x0001c02815007388 */ /* 0x000fe20000000800 */
[----:B------:R-:W-:Y:S02]  /*36c0*/  FSETP.GT.AND P4, PT, R19, 8.50705917302346158658e+37, PT ;  /* 0x7e8000001300780b */ /* 0x000fe40003f84000 */
[----:B------:R-:W-:-:S02]  /*36d0*/  FSETP.GT.AND P2, PT, R4, 8.50705917302346158658e+37, PT ;  /* 0x7e8000000400780b */ /* 0x000fc40003f44000 */
[----:B------:R-:W-:Y:S02]  /*36e0*/  FSETP.GT.AND P6, PT, R24, 8.50705917302346158658e+37, PT ;  /* 0x7e8000001800780b */ /* 0x000fe40003fc4000 */
[----:B------:R-:W-:Y:S02]  /*36f0*/  FSETP.GT.AND P0, PT, R33, 8.50705917302346158658e+37, PT ;  /* 0x7e8000002100780b */ /* 0x000fe40003f04000 */
[----:B------:R-:W-:Y:S01]  /*3700*/  LEA R6, R27, UR4, 0x2 ;  /* 0x000000041b067c11 */ /* 0x000fe2000f8e10ff */
[----:B------:R-:W-:Y:S01]  /*3710*/  BAR.SYNC.DEFER_BLOCKING 0x0 ;  /* 0x0000000000007b1d */ /* 0x000fe20000010000 */
[----:B------:R-:W-:-:S03]  /*3720*/  LEA R25, R25, UR4, 0x2 ;  /* 0x0000000419197c11 */ /* 0x000fc6000f8e10ff */
[----:B------:R-:W-:Y:S01]  /*3730*/  @P4 FMUL R19, R19, 0.25 ;  /* 0x3e80000013134820 */ /* 0x000fe20000400000 */
[-C--:B------:R-:W-:Y:S01]  /*3740*/  FFMA R54, R13, R3.reuse, R54 ;  /* 0x000000030d367223 */ /* 0x080fe20000000036 */
[----:B------:R-:W-:Y:S01]  /*3750*/  @P2 FMUL R4, R4, 0.25 ;  /* 0x3e80000004042820 */ /* 0x000fe20000400000 */
[----:B------:R-:W-:Y:S01]  /*3760*/  FFMA R13, R17, R3, R56 ;  /* 0x00000003110d7223 */ /* 0x000fe20000000038 */
[----:B------:R1:W-:Y:S01]  /*3770*/  MUFU.RCP R27, R19 ;  /* 0x00000013001b7308 */ /* 0x0003e20000001000 */
[----:B------:R-:W-:Y:S01]  /*3780*/  @P6 FMUL R24, R24, 0.25 ;  /* 0x3e80000018186820 */ /* 0x000fe20000400000 */
[----:B------:R-:W-:Y:S01]  /*3790*/  @P0 FMUL R33, R33, 0.25 ;  /* 0x3e80000021210820 */ /* 0x000fe20000400000 */
[----:B0-----:R-:W-:-:S05]  /*37a0*/  FSEL R37, R43, 1, P3 ;  /* 0x3f8000002b257808 */ /* 0x001fca0001800000 */
[----:B------:R-:W0:Y:S01]  /*37b0*/  MUFU.RCP R4, R4 ;  /* 0x0000000400047308 */ /* 0x000e220000001000 */
[----:B------:R-:W-:Y:S04]  /*37c0*/  LDS R8, [R6] ;  /* 0x0000000006087984 */ /* 0x000fe80000000800 */
[----:B------:R-:W-:Y:S04]  /*37d0*/  LDS R9, [R6+0x4] ;  /* 0x0000040006097984 */ /* 0x000fe80000000800 */
[----:B------:R-:W-:Y:S04]  /*37e0*/  LDS R10, [R6+0x8] ;  /* 0x00000800060a7984 */ /* 0x000fe80000000800 */
[----:B------:R-:W4:Y:S04]  /*37f0*/  LDS R11, [R6+0xc] ;  /* 0x00000c00060b7984 */ /* 0x000f280000000800 */
[----:B------:R-:W-:Y:S04]  /*3800*/  LDS R16, [R25+0x800] ;  /* 0x0008000019107984 */ /* 0x000fe80000000800 */
[----:B------:R-:W-:Y:S04]  /*3810*/  LDS R17, [R25+0x804] ;  /* 0x0008040019117984 */ /* 0x000fe80000000800 */
[----:B------:R-:W-:Y:S04]  /*3820*/  LDS R18, [R25+0x808] ;  /* 0x0008080019127984 */ /* 0x000fe80000000800 */
[----:B-1----:R-:W1:Y:S01]  /*3830*/  LDS R19, [R25+0x80c] ;  /* 0x00080c0019137984 */ /* 0x002e620000000800 */
[-C--:B------:R-:W-:Y:S01]  /*3840*/  FFMA R34, R34, R3.reuse, R39 ;  /* 0x0000000322227223 */ /* 0x080fe20000000027 */
[----:B------:R-:W-:Y:S01]  /*3850*/  FFMA R7, R7, R3, R42 ;  /* 0x0000000307077223 */ /* 0x000fe2000000002a */
[----:B------:R-:W5:Y:S01]  /*3860*/  MUFU.RCP R24, R24 ;  /* 0x0000001800187308 */ /* 0x000f620000001000 */
[----:B------:R-:W1:Y:S01]  /*3870*/  LDC.64 R2, c[0x0][0x260] ;  /* 0x00009800ff027b82 */ /* 0x000e620000000a00 */
[----:B---3--:R-:W-:Y:S01]  /*3880*/  FMUL R20, R20, R37 ;  /* 0x0000002514147220 */ /* 0x008fe20000400000 */
[----:B------:R-:W-:-:S05]  /*3890*/  FSEL R37, R43, 1, P2 ;  /* 0x3f8000002b257808 */ /* 0x000fca0001000000 */
[----:B------:R-:W3:Y:S01]  /*38a0*/  MUFU.RCP R33, R33 ;  /* 0x0000002100217308 */ /* 0x000ee20000001000 */
[----:B------:R-:W-:Y:S01]  /*38b0*/  FADD R48, -R48, R13 ;  /* 0x0000000d30307221 */ /* 0x000fe20000000100 */
[----:B0-----:R-:W-:Y:S01]  /*38c0*/  FMUL R37, R4, R37 ;  /* 0x0000002504257220 */ /* 0x001fe20000400000 */
[C---:B------:R-:W-:Y:S02]  /*38d0*/  FSEL R13, R43.reuse, 1, P6 ;  /* 0x3f8000002b0d7808 */ /* 0x040fe40003000000 */
[C---:B------:R-:W-:Y:S02]  /*38e0*/  FSEL R4, R43.reuse, 1, P4 ;  /* 0x3f8000002b047808 */ /* 0x040fe40002000000 */
[----:B------:R-:W-:Y:S01]  /*38f0*/  FSEL R36, R43, 1, P0 ;  /* 0x3f8000002b247808 */ /* 0x000fe20000000000 */
[----:B------:R-:W-:Y:S01]  /*3900*/  FMUL R20, R20, R15 ;  /* 0x0000000f14147220 */ /* 0x000fe20000400000 */
[----:B-----5:R-:W-:Y:S01]  /*3910*/  FMUL R13, R24, R13 ;  /* 0x0000000d180d7220 */ /* 0x020fe20000400000 */
[----:B------:R-:W-:Y:S01]  /*3920*/  FMUL R27, R27, R4 ;  /* 0x000000041b1b7220 */ /* 0x000fe20000400000 */
[----:B--2---:R-:W-:Y:S01]  /*3930*/  FFMA R37, R37, R28, -R12 ;  /* 0x0000001c25257223 */ /* 0x004fe2000000080c */
[----:B---3--:R-:W-:Y:S01]  /*3940*/  FMUL R33, R33, R36 ;  /* 0x0000002421217220 */ /* 0x008fe20000400000 */
[----:B------:R-:W-:Y:S01]  /*3950*/  FFMA R13, R13, R29, -R32 ;  /* 0x0000001d0d0d7223 */ /* 0x000fe20000000820 */
[----:B------:R-:W-:-:S02]  /*3960*/  FFMA R27, R27, R30, -R14 ;  /* 0x0000001e1b1b7223 */ /* 0x000fc4000000080e */
[----:B------:R-:W-:Y:S01]  /*3970*/  FFMA R31, R33, R31, -R20 ;  /* 0x0000001f211f7223 */ /* 0x000fe20000000814 */
[-C--:B------:R-:W-:Y:S01]  /*3980*/  FFMA R12, R37, R5.reuse, R12 ;  /* 0x00000005250c7223 */ /* 0x080fe2000000000c */
[-C--:B------:R-:W-:Y:S01]  /*3990*/  FFMA R13, R13, R5.reuse, R32 ;  /* 0x000000050d0d7223 */ /* 0x080fe20000000020 */
[-C--:B------:R-:W-:Y:S01]  /*39a0*/  FFMA R14, R27, R5.reuse, R14 ;  /* 0x000000051b0e7223 */ /* 0x080fe2000000000e */
[----:B------:R-:W-:Y:S01]  /*39b0*/  FFMA R31, R31, R5, R20 ;  /* 0x000000051f1f7223 */ /* 0x000fe20000000014 */
[----:B-1----:R-:W-:-:S04]  /*39c0*/  IMAD.WIDE R4, R35, 0x4, R2 ;  /* 0x0000000423047825 */ /* 0x002fc800078e0202 */
[----:B------:R-:W-:Y:S01]  /*39d0*/  IMAD.WIDE R2, R0, 0x4, R2 ;  /* 0x0000000400027825 */ /* 0x000fe200078e0202 */
[----:B----4-:R0:W-:Y:S04]  /*39e0*/  @P5 STG.E.128 desc[UR6][R4.64], R8 ;  /* 0x0000000804005986 */ /* 0x0101e8000c101d06 */
[----:B------:R1:W-:Y:S01]  /*39f0*/  @P1 STG.E.128 desc[UR6][R2.64], R16 ;  /* 0x0000001002001986 */ /* 0x0003e2000c101d06 */
[----:B------:R-:W-:Y:S01]  /*3a00*/  FADD R49, -R49, R54 ;  /* 0x0000003631317221 */ /* 0x000fe20000000100 */
[----:B------:R-:W-:Y:S01]  /*3a10*/  BAR.SYNC.DEFER_BLOCKING 0x0 ;  /* 0x0000000000007b1d */ /* 0x000fe20000010000 */
[----:B------:R-:W-:Y:S01]  /*3a20*/  FADD R51, -R51, R34 ;  /* 0x0000002233337221 */ /* 0x000fe20000000100 */
[----:B------:R-:W-:Y:S01]  /*3a30*/  FADD R50, -R50, R7 ;  /* 0x0000000732327221 */ /* 0x000fe20000000100 */
[----:B------:R-:W-:Y:S01]  /*3a40*/  FADD R53, -R53, R12 ;  /* 0x0000000c35357221 */ /* 0x000fe20000000100 */
[----:B------:R-:W-:Y:S01]  /*3a50*/  FADD R52, -R52, R13 ;  /* 0x0000000d34347221 */ /* 0x000fe20000000100 */
[----:B------:R-:W-:Y:S01]  /*3a60*/  FADD R41, -R41, R14 ;  /* 0x0000000e29297221 */ /* 0x000fe20000000100 */
[----:B------:R-:W-:-:S02]  /*3a70*/  FADD R40, -R40, R31 ;  /* 0x0000001f28287221 */ /* 0x000fc40000000100 */
[----:B0-----:R-:W1:Y:S01]  /*3a80*/  LDC.64 R4, c[0x0][0x268] ;  /* 0x00009a00ff047b82 */ /* 0x001e620000000a00 */
[----:B------:R-:W-:Y:S04]  /*3a90*/  STS [R22], R49 ;  /* 0x0000003116007388 */ /* 0x000fe80000000800 */
[----:B------:R-:W-:Y:S04]  /*3aa0*/  STS [R23+0x80], R48 ;  /* 0x0000803017007388 */ /* 0x000fe80000000800 */
[----:B------:R-:W-:Y:S04]  /*3ab0*/  STS [R26+0x100], R51 ;  /* 0x000100331a007388 */ /* 0x000fe80000000800 */
[----:B------:R-:W-:Y:S04]  /*3ac0*/  STS [R21+0x180], R50 ;  /* 0x0001803215007388 */ /* 0x000fe80000000800 */
[----:B------:R-:W-:Y:S04]  /*3ad0*/  STS [R22+0x40], R53 ;  /* 0x0000403516007388 */ /* 0x000fe80000000800 */
[----:B------:R-:W-:Y:S04]  /*3ae0*/  STS [R23+0xc0], R52 ;  /* 0x0000c03417007388 */ /* 0x000fe80000000800 */
[----:B------:R-:W-:Y:S04]  /*3af0*/  STS [R26+0x140], R41 ;  /* 0x000140291a007388 */ /* 0x000fe80000000800 */
[----:B------:R-:W-:Y:S01]  /*3b00*/  STS [R21+0x1c0], R40 ;  /* 0x0001c02815007388 */ /* 0x000fe20000000800 */
[----:B------:R-:W-:Y:S06]  /*3b10*/  BAR.SYNC.DEFER_BLOCKING 0x0 ;  /* 0x0000000000007b1d */ /* 0x000fec0000010000 */
[----:B------:R-:W-:Y:S04]  /*3b20*/  LDS R8, [R6] ;  /* 0x0000000006087984 */ /* 0x000fe80000000800 */
[----:B------:R-:W-:Y:S04]  /*3b30*/  LDS R9, [R6+0x4] ;  /* 0x0000040006097984 */ /* 0x000fe80000000800 */
[----:B------:R-:W-:Y:S04]  /*3b40*/  LDS R10, [R6+0x8] ;  /* 0x00000800060a7984 */ /* 0x000fe80000000800 */
[----:B------:R-:W0:Y:S01]  /*3b50*/  LDS R11, [R6+0xc] ;  /* 0x00000c00060b7984 */ /* 0x000e220000000800 */
[----:B-1----:R-:W-:-:S05]  /*3b60*/  IMAD.WIDE R2, R35, 0x4, R4 ;  /* 0x0000000423027825 */ /* 0x002fca00078e0204 */
[----:B0-----:R0:W-:Y:S02]  /*3b70*/  @P5 STG.E.128 desc[UR6][R2.64], R8 ;  /* 0x0000000802005986 */ /* 0x0011e4000c101d06 */
[----:B0-----:R-:W-:Y:S05]  /*3b80*/  @!P1 EXIT ;  /* 0x000000000000994d */ /* 0x001fea0003800000 */
[----:B0-----:R-:W-:Y:S01]  /*3b90*/  LDS R8, [R25+0x800] ;  /* 0x0008000019087984 */ /* 0x001fe20000000800 */
[----:B------:R-:W-:-:S03]  /*3ba0*/  IMAD.WIDE R2, R0, 0x4, R4 ;  /* 0x0000000400027825 */ /* 0x000fc600078e0204 */
[----:B------:R-:W-:Y:S04]  /*3bb0*/  LDS R9, [R25+0x804] ;  /* 0x0008040019097984 */ /* 0x000fe80000000800 */
[----:B------:R-:W-:Y:S04]  /*3bc0*/  LDS R10, [R25+0x808] ;  /* 0x00080800190a7984 */ /* 0x000fe80000000800 */
[----:B------:R-:W0:Y:S04]  /*3bd0*/  LDS R11, [R25+0x80c] ;  /* 0x00080c00190b7984 */ /* 0x000e280000000800 */
[----:B0-----:R-:W-:Y:S01]  /*3be0*/  STG.E.128 desc[UR6][R2.64], R8 ;  /* 0x0000000802007986 */ /* 0x001fe2000c101d06 */
[----:B------:R-:W-:Y:S05]  /*3bf0*/  EXIT ;  /* 0x000000000000794d */ /* 0x000fea0003800000 */
.L_x_0:
[----:B------:R-:W-:-:S00]  /*3c00*/  BRA `(.L_x_0) ;  /* 0xfffffffc00fc7947 */ /* 0x000fc0000383ffff */
[----:B------:R-:W-:-:S00]  /*3c10*/  NOP ;  /* 0x0000000000007918 */ /* 0x000fc00000000000 */
        /* <DEDUP_REMOVED lines=14> */
.L_x_1:


//--------------------- .nv.shared.triton_poi_fused__unsafe_index_add_mul_sigmoid_sub_10 --------------------------
	.section	.nv.shared.triton_poi_fused__unsafe_index_add_mul_sigmoid_sub_10,"aw",@nobits
	.sectionflags	@""
	.align	16
	.zero		1024


//--------------------- .nv.constant0.triton_poi_fused__unsafe_index_add_mul_sigmoid_sub_10 --------------------------
	.section	.nv.constant0.triton_poi_fused__unsafe_index_add_mul_sigmoid_sub_10,"a",@progbits
	.sectionflags	@""
	.align	4
.nv.constant0.triton_poi_fused__unsafe_index_add_mul_sigmoid_sub_10:
	.zero		632
